def matmul_kernel(
    a_ptr,
    b_ptr,
    c_ptr,
    M,
    N,
    K,
    stride_am,
    stride_ak,
    stride_bk,
    stride_bn,
    stride_cm,
    stride_cn,
    BLOCK_M: tl.constexpr,
    BLOCK_N: tl.constexpr,
    BLOCK_K: tl.constexpr,
    GROUP_M: tl.constexpr,
):
    pid = tl.program_id(axis=0)
    num_pid_m = tl.cdiv(M, BLOCK_M)
    num_pid_n = tl.cdiv(N, BLOCK_N)
    num_pid_in_group = GROUP_M * num_pid_n
    group_id = pid // num_pid_in_group
    first_pid_m = group_id * GROUP_M
    group_size_m = min(num_pid_m - first_pid_m, GROUP_M)
    pid_m = first_pid_m + ((pid % num_pid_in_group) % group_size_m)
    pid_n = (pid % num_pid_in_group) // group_size_m

    offs_am = (pid_m * BLOCK_M + tl.arange(0, BLOCK_M)) % M
    offs_bn = (pid_n * BLOCK_N + tl.arange(0, BLOCK_N)) % N
    offs_k = tl.arange(0, BLOCK_K)
    a_ptrs = a_ptr + offs_am[:, None] * stride_am + offs_k[None, :] * stride_ak
    b_ptrs = b_ptr + offs_k[:, None] * stride_bk + offs_bn[None, :] * stride_bn

    acc = tl.zeros((BLOCK_M, BLOCK_N), dtype=tl.float32)
    for kk in range(0, tl.cdiv(K, BLOCK_K)):
        a = tl.load(a_ptrs, mask=offs_k[None, :] < K - kk * BLOCK_K, other=0.0)
        b = tl.load(b_ptrs, mask=offs_k[:, None] < K - kk * BLOCK_K, other=0.0)
        acc = tl.dot(a, b, acc)
        a_ptrs += BLOCK_K * stride_ak
        b_ptrs += BLOCK_K * stride_bk

    c = acc.to(c_ptr.dtype.element_ty)
    offs_cm = pid_m * BLOCK_M + tl.arange(0, BLOCK_M)
    offs_cn = pid_n * BLOCK_N + tl.arange(0, BLOCK_N)
    c_ptrs = c_ptr + offs_cm[:, None] * stride_cm + offs_cn[None, :] * stride_cn
    mask = (offs_cm[:, None] < M) & (offs_cn[None, :] < N)
    tl.store(c_ptrs, c, mask=mask)

# config = {"BLOCK_K": 64, "BLOCK_M": 128, "BLOCK_N": 64, "GROUP_M": 8, "arch": "sm_100", "dtype": "fp32", "num_ctas": 2, "num_stages": 3, "num_warps": 4}
# arch = sm_100


// ===== COMPILED SASS (sm_100a) =====

	.target	sm_100a

	.elftype	@"ET_EXEC"


//--------------------- .note.nv.tkinfo           --------------------------
	.section	.note.nv.tkinfo,"",@"SHT_NOTE"
	.sectionflags	@"SHF_NOTE_NV_TKINFO"
	.tkinfo
        /*0018*/ 	.word	0x00000081
        /*0030*/ 	.string	""
        /*0030*/ 	.string	"ptxas-blackwell"
        /*0030*/ 	.string	"Cuda compilation tools, release 12.9, V12.9.86"
        /*0030*/ 	.string	"Build cuda_12.9.r12.9/compiler.36037853_0"
        /*0030*/ 	.string	"-v  -suppress-debug-info  -lineinfo  -arch sm_100a "



//--------------------- .note.nv.cuver            --------------------------
	.section	.note.nv.cuver,"",@"SHT_NOTE"
	.sectionflags	@"SHF_NOTE_NV_CUVER"
        /*0018*/ 	.short	0x0001
        /*001a*/ 	.short	0x0064
        /*001c*/ 	.short	0x0001
        /*001e*/ 	.short	0x0000
        /*0020*/ 	.short	0x0001
        /*0022*/ 	.short	0x0000


//--------------------- .nv.info                  --------------------------
	.section	.nv.info,"",@"SHT_CUDA_INFO"
	.align	4


	//----- nvinfo : EIATTR_REGCOUNT
	.align		4
        /*0000*/ 	.byte	0x04, 0x2f
        /*0002*/ 	.short	(.L_6 - .L_5)
	.align		4
.L_5:
        /*0004*/ 	.word	index@(matmul_kernel)
        /*0008*/ 	.word	0x000000e0


	//----- nvinfo : EIATTR_FRAME_SIZE
	.align		4
.L_6:
        /*000c*/ 	.byte	0x04, 0x11
        /*000e*/ 	.short	(.L_8 - .L_7)
	.align		4
.L_7:
        /*0010*/ 	.word	index@($__internal_2_$__cuda_sm10x_tcgen05_guardrail_trap_unallocated_columns_being_dealloced)
        /*0014*/ 	.word	0x00000000


	//----- nvinfo : EIATTR_FRAME_SIZE
	.align		4
.L_8:
        /*0018*/ 	.byte	0x04, 0x11
        /*001a*/ 	.short	(.L_10 - .L_9)
	.align		4
.L_9:
        /*001c*/ 	.word	index@($__internal_1_$__cuda_sm10x_tcgen05_guardrail_trap_phase_invalid_during_alloc)
        /*0020*/ 	.word	0x00000000


	//----- nvinfo : EIATTR_FRAME_SIZE
	.align		4
.L_10:
        /*0024*/ 	.byte	0x04, 0x11
        /*0026*/ 	.short	(.L_12 - .L_11)
	.align		4
.L_11:
        /*0028*/ 	.word	index@($__internal_0_$__cuda_sm10x_tcgen05_guardrail_trap_col_being_dealloced_not_returned_by_alloc)
        /*002c*/ 	.word	0x00000000


	//----- nvinfo : EIATTR_FRAME_SIZE
	.align		4
.L_12:
        /*0030*/ 	.byte	0x04, 0x11
        /*0032*/ 	.short	(.L_14 - .L_13)
	.align		4
.L_13:
        /*0034*/ 	.word	index@(matmul_kernel)
        /*0038*/ 	.word	0x00000000


	//----- nvinfo : EIATTR_MIN_STACK_SIZE
	.align		4
.L_14:
        /*003c*/ 	.byte	0x04, 0x12
        /*003e*/ 	.short	(.L_16 - .L_15)
	.align		4
.L_15:
        /*0040*/ 	.word	index@(matmul_kernel)
        /*0044*/ 	.word	0x00000000
.L_16:


//--------------------- .nv.info.matmul_kernel    --------------------------
	.section	.nv.info.matmul_kernel,"",@"SHT_CUDA_INFO"
	.sectionflags	@""
	.align	4


	//----- nvinfo : EIATTR_CUDA_API_VERSION
	.align		4
        /*0000*/ 	.byte	0x04, 0x37
        /*0002*/ 	.short	(.L_18 - .L_17)
.L_17:
        /*0004*/ 	.word	0x00000081


	//----- nvinfo : EIATTR_KPARAM_INFO
	.align		4
.L_18:
        /*0008*/ 	.byte	0x04, 0x17
        /*000a*/ 	.short	(.L_20 - .L_19)
.L_19:
        /*000c*/ 	.word	0x00000000
        /*0010*/ 	.short	0x000d
        /*0012*/ 	.short	0x0048
        /*0014*/ 	.byte	0x00, 0xf4, 0x21, 0x00


	//----- nvinfo : EIATTR_KPARAM_INFO
	.align		4
.L_20:
        /*0018*/ 	.byte	0x04, 0x17
        /*001a*/ 	.short	(.L_22 - .L_21)
.L_21:
        /*001c*/ 	.word	0x00000000
        /*0020*/ 	.short	0x000c
        /*0022*/ 	.short	0x0040
        /*0024*/ 	.byte	0x00, 0xf4, 0x21, 0x00


	//----- nvinfo : EIATTR_KPARAM_INFO
	.align		4
.L_22:
        /*0028*/ 	.byte	0x04, 0x17
        /*002a*/ 	.short	(.L_24 - .L_23)
.L_23:
        /*002c*/ 	.word	0x00000000
        /*0030*/ 	.short	0x000b
        /*0032*/ 	.short	0x0038
        /*0034*/ 	.byte	0x00, 0xf0, 0x11, 0x00


	//----- nvinfo : EIATTR_KPARAM_INFO
	.align		4
.L_24:
        /*0038*/ 	.byte	0x04, 0x17
        /*003a*/ 	.short	(.L_26 - .L_25)
.L_25:
        /*003c*/ 	.word	0x00000000
        /*0040*/ 	.short	0x000a
        /*0042*/ 	.short	0x0034
        /*0044*/ 	.byte	0x00, 0xf0, 0x11, 0x00


	//----- nvinfo : EIATTR_KPARAM_INFO
	.align		4
.L_26:
        /*0048*/ 	.byte	0x04, 0x17
        /*004a*/ 	.short	(.L_28 - .L_27)
.L_27:
        /*004c*/ 	.word	0x00000000
        /*0050*/ 	.short	0x0009
        /*0052*/ 	.short	0x0030
        /*0054*/ 	.byte	0x00, 0xf0, 0x11, 0x00


	//----- nvinfo : EIATTR_KPARAM_INFO
	.align		4
.L_28:
        /*0058*/ 	.byte	0x04, 0x17
        /*005a*/ 	.short	(.L_30 - .L_29)
.L_29:
        /*005c*/ 	.word	0x00000000
        /*0060*/ 	.short	0x0008
        /*0062*/ 	.short	0x002c
        /*0064*/ 	.byte	0x00, 0xf0, 0x11, 0x00


	//----- nvinfo : EIATTR_KPARAM_INFO
	.align		4
.L_30:
        /*0068*/ 	.byte	0x04, 0x17
        /*006a*/ 	.short	(.L_32 - .L_31)
.L_31:
        /*006c*/ 	.word	0x00000000
        /*0070*/ 	.short	0x0007
        /*0072*/ 	.short	0x0028
        /*0074*/ 	.byte	0x00, 0xf0, 0x11, 0x00


	//----- nvinfo : EIATTR_KPARAM_INFO
	.align		4
.L_32:
        /*0078*/ 	.byte	0x04, 0x17
        /*007a*/ 	.short	(.L_34 - .L_33)
.L_33:
        /*007c*/ 	.word	0x00000000
        /*0080*/ 	.short	0x0006
        /*0082*/ 	.short	0x0024
        /*0084*/ 	.byte	0x00, 0xf0, 0x11, 0x00


	//----- nvinfo : EIATTR_KPARAM_INFO
	.align		4
.L_34:
        /*0088*/ 	.byte	0x04, 0x17
        /*008a*/ 	.short	(.L_36 - .L_35)
.L_35:
        /*008c*/ 	.word	0x00000000
        /*0090*/ 	.short	0x0005
        /*0092*/ 	.short	0x0020
        /*0094*/ 	.byte	0x00, 0xf0, 0x11, 0x00


	//----- nvinfo : EIATTR_KPARAM_INFO
	.align		4
.L_36:
        /*0098*/ 	.byte	0x04, 0x17
        /*009a*/ 	.short	(.L_38 - .L_37)
.L_37:
        /*009c*/ 	.word	0x00000000
        /*00a0*/ 	.short	0x0004
        /*00a2*/ 	.short	0x001c
        /*00a4*/ 	.byte	0x00, 0xf0, 0x11, 0x00


	//----- nvinfo : EIATTR_KPARAM_INFO
	.align		4
.L_38:
        /*00a8*/ 	.byte	0x04, 0x17
        /*00aa*/ 	.short	(.L_40 - .L_39)
.L_39:
        /*00ac*/ 	.word	0x00000000
        /*00b0*/ 	.short	0x0003
        /*00b2*/ 	.short	0x0018
        /*00b4*/ 	.byte	0x00, 0xf0, 0x11, 0x00


	//----- nvinfo : EIATTR_KPARAM_INFO
	.align		4
.L_40:
        /*00b8*/ 	.byte	0x04, 0x17
        /*00ba*/ 	.short	(.L_42 - .L_41)
.L_41:
        /*00bc*/ 	.word	0x00000000
        /*00c0*/ 	.short	0x0002
        /*00c2*/ 	.short	0x0010
        /*00c4*/ 	.byte	0x00, 0xf4, 0x21, 0x00


	//----- nvinfo : EIATTR_KPARAM_INFO
	.align		4
.L_42:
        /*00c8*/ 	.byte	0x04, 0x17
        /*00ca*/ 	.short	(.L_44 - .L_43)
.L_43:
        /*00cc*/ 	.word	0x00000000
        /*00d0*/ 	.short	0x0001
        /*00d2*/ 	.short	0x0008
        /*00d4*/ 	.byte	0x00, 0xf4, 0x21, 0x00


	//----- nvinfo : EIATTR_KPARAM_INFO
	.align		4
.L_44:
        /*00d8*/ 	.byte	0x04, 0x17
        /*00da*/ 	.short	(.L_46 - .L_45)
.L_45:
        /*00dc*/ 	.word	0x00000000
        /*00e0*/ 	.short	0x0000
        /*00e2*/ 	.short	0x0000
        /*00e4*/ 	.byte	0x00, 0xf4, 0x21, 0x00


	//----- nvinfo : EIATTR_EXPLICIT_CLUSTER
	.align		4
.L_46:
        /*00e8*/ 	.byte	0x01, 0x3e
	.zero		2


	//----- nvinfo : EIATTR_CTA_PER_CLUSTER
	.align		4
        /*00ec*/ 	.byte	0x04, 0x3d
        /*00ee*/ 	.short	(.L_48 - .L_47)
.L_47:
        /*00f0*/ 	.word	0x00000002
        /*00f4*/ 	.word	0x00000001
        /*00f8*/ 	.word	0x00000001


	//----- nvinfo : EIATTR_AT_ENTRY_FRAGMENTS
	.align		4
.L_48:
        /*00fc*/ 	.byte	0x04, 0x4f
        /*00fe*/ 	.short	(.L_50 - .L_49)


	//   ....[0]....
.L_49:
        /*0100*/ 	.word	0x00000004


	//   ....[1]....
        /*0104*/ 	.word	0x00000005


	//----- nvinfo : EIATTR_RESERVED_SMEM_USED
	.align		4
.L_50:
        /*0108*/ 	.byte	0x01, 0x41
	.zero		2


	//----- nvinfo : EIATTR_SPARSE_MMA_MASK
	.align		4
        /*010c*/ 	.byte	0x03, 0x50
        /*010e*/ 	.short	0x0000


	//----- nvinfo : EIATTR_TCGEN05_2CTA_USED
	.align		4
        /*0110*/ 	.byte	0x01, 0x52
	.zero		2


	//----- nvinfo : EIATTR_MAXREG_COUNT
	.align		4
        /*0114*/ 	.byte	0x03, 0x1b
        /*0116*/ 	.short	0x00ff


	//----- nvinfo : EIATTR_NUM_BARRIERS
	.align		4
        /*0118*/ 	.byte	0x02, 0x4c
        /*011a*/ 	.byte	0x01
	.zero		1


	//----- nvinfo : EIATTR_INT_WARP_WIDE_INSTR_OFFSETS
	.align		4
        /*011c*/ 	.byte	0x04, 0x31
        /*011e*/ 	.short	(.L_52 - .L_51)


	//   ....[0]....
.L_51:
        /*0120*/ 	.word	0x000023b0


	//   ....[1]....
        /*0124*/ 	.word	0x00002450


	//   ....[2]....
        /*0128*/ 	.word	0x00002630


	//   ....[3]....
        /*012c*/ 	.word	0x000099d0


	//   ....[4]....
        /*0130*/ 	.word	0x00009a20


	//----- nvinfo : EIATTR_COOP_GROUP_MASK_REGIDS
	.align		4
.L_52:
        /*0134*/ 	.byte	0x04, 0x29
        /*0136*/ 	.short	(.L_54 - .L_53)


	//   ....[0]....
.L_53:
        /*0138*/ 	.word	0xffffffff


	//   ....[1]....
        /*013c*/ 	.word	0xffffffff


	//   ....[2]....
        /*0140*/ 	.word	0xffffffff


	//   ....[3]....
        /*0144*/ 	.word	0xffffffff


	//----- nvinfo : EIATTR_COOP_GROUP_INSTR_OFFSETS
	.align		4
.L_54:
        /*0148*/ 	.byte	0x04, 0x28
        /*014a*/ 	.short	(.L_56 - .L_55)


	//   ....[0]....
.L_55:
        /*014c*/ 	.word	0x00000060


	//   ....[1]....
        /*0150*/ 	.word	0x00000640


	//   ....[2]....
        /*0154*/ 	.word	0x00009870


	//   ....[3]....
        /*0158*/ 	.word	0x00009ad0


	//----- nvinfo : EIATTR_VRC_CTA_INIT_COUNT
	.align		4
.L_56:
        /*015c*/ 	.byte	0x02, 0x4a
        /*015e*/ 	.byte	0x80
	.zero		1


	//----- nvinfo : EIATTR_MBARRIER_INSTR_OFFSETS
	.align		4
        /*0160*/ 	.byte	0x04, 0x39
        /*0162*/ 	.short	(.L_58 - .L_57)


	//   ....[0]....
.L_57:
        /*0164*/ 	.word	0x000002e0
        /*0168*/ 	.word	0x00000007
        /*016c*/ 	.word	0x00000000
        /*0170*/ 	.short	0x010a
        /*0172*/ 	.byte	0xff
	.zero		1


	//   ....[1]....
        /*0174*/ 	.word	0x00000300
        /*0178*/ 	.word	0x00000007
        /*017c*/ 	.word	0x00000000
        /*0180*/ 	.short	0x010a
        /*0182*/ 	.byte	0xff
	.zero		1


	//   ....[2]....
        /*0184*/ 	.word	0x000004c0
        /*0188*/ 	.word	0x00000009
        /*018c*/ 	.word	0x00000000
        /*0190*/ 	.short	0x010a
        /*0192*/ 	.byte	0xff
	.zero		1


	//   ....[3]....
        /*0194*/ 	.word	0x000004e0
        /*0198*/ 	.word	0x00000009
        /*019c*/ 	.word	0x00000000
        /*01a0*/ 	.short	0x010a
        /*01a2*/ 	.byte	0xff
	.zero		1


	//   ....[4]....
        /*01a4*/ 	.word	0x000005c0
        /*01a8*/ 	.word	0x00000005
        /*01ac*/ 	.word	0x00000000
        /*01b0*/ 	.short	0x0101
        /*01b2*/ 	.byte	0xff
	.zero		1


	//   ....[5]....
        /*01b4*/ 	.word	0x000026b0
        /*01b8*/ 	.word	0x000000ff
        /*01bc*/ 	.word	0x00000000
        /*01c0*/ 	.short	0x0100
        /*01c2*/ 	.byte	0x1e
	.zero		1


	//   ....[6]....
        /*01c4*/ 	.word	0x000027a0
        /*01c8*/ 	.word	0x000000ff
        /*01cc*/ 	.word	0x00012008
        /*01d0*/ 	.short	0x0100
        /*01d2*/ 	.byte	0x09
	.zero		1


	//   ....[7]....
        /*01d4*/ 	.word	0x00007170
        /*01d8*/ 	.word	0x000000ff
        /*01dc*/ 	.word	0x00000000
        /*01e0*/ 	.short	0x010a
        /*01e2*/ 	.byte	0x21
	.zero		1


	//   ....[8]....
        /*01e4*/ 	.word	0x00008790
        /*01e8*/ 	.word	0x000000ff
        /*01ec*/ 	.word	0x00000000
        /*01f0*/ 	.short	0x010a
        /*01f2*/ 	.byte	0x1e
	.zero		1


	//   ....[9]....
        /*01f4*/ 	.word	0x00008870
        /*01f8*/ 	.word	0x000000ff
        /*01fc*/ 	.word	0x00012000
        /*0200*/ 	.short	0x0108
        /*0202*/ 	.byte	0x09
	.zero		1


	//   ....[10]....
        /*0204*/ 	.word	0x000088a0
        /*0208*/ 	.word	0x000000ff
        /*020c*/ 	.word	0x00012008
        /*0210*/ 	.short	0x0108
        /*0212*/ 	.byte	0x09
	.zero		1


	//   ....[11]....
        /*0214*/ 	.word	0x00009b00
        /*0218*/ 	.word	0x00000007
        /*021c*/ 	.word	0x00000000
        /*0220*/ 	.short	0x010a
        /*0222*/ 	.byte	0xff
	.zero		1


	//   ....[12]....
        /*0224*/ 	.word	0x00009b60
        /*0228*/ 	.word	0x00000009
        /*022c*/ 	.word	0x00000000
        /*0230*/ 	.short	0x010a
        /*0232*/ 	.byte	0xff
	.zero		1


	//   ....[13]....
        /*0234*/ 	.word	0x00009bb0
        /*0238*/ 	.word	0x000000ff
        /*023c*/ 	.word	0x00000000
        /*0240*/ 	.short	0x010a
        /*0242*/ 	.byte	0x21
	.zero		1


	//   ....[14]....
        /*0244*/ 	.word	0x00009be0
        /*0248*/ 	.word	0x000000ff
        /*024c*/ 	.word	0x00000000
        /*0250*/ 	.short	0x010a
        /*0252*/ 	.byte	0x1e
	.zero		1


	//----- nvinfo : EIATTR_NUM_MBARRIERS
	.align		4
.L_58:
        /*0254*/ 	.byte	0x03, 0x38
        /*0256*/ 	.short	0x0002


	//----- nvinfo : EIATTR_EXIT_INSTR_OFFSETS
	.align		4
        /*0258*/ 	.byte	0x04, 0x1c
        /*025a*/ 	.short	(.L_60 - .L_59)


	//   ....[0]....
.L_59:
        /*025c*/ 	.word	0x00009ae0


	//----- nvinfo : EIATTR_REQNTID
	.align		4
.L_60:
        /*0260*/ 	.byte	0x04, 0x10
        /*0262*/ 	.short	(.L_62 - .L_61)
.L_61:
        /*0264*/ 	.word	0x00000080
        /*0268*/ 	.word	0x00000001
        /*026c*/ 	.word	0x00000001


	//----- nvinfo : EIATTR_CRS_STACK_SIZE
	.align		4
.L_62:
        /*0270*/ 	.byte	0x04, 0x1e
        /*0272*/ 	.short	(.L_64 - .L_63)
.L_63:
        /*0274*/ 	.word	0x00000000


	//----- nvinfo : EIATTR_CBANK_PARAM_SIZE
	.align		4
.L_64:
        /*0278*/ 	.byte	0x03, 0x19
        /*027a*/ 	.short	0x0050


	//----- nvinfo : EIATTR_PARAM_CBANK
	.align		4
        /*027c*/ 	.byte	0x04, 0x0a
        /*027e*/ 	.short	(.L_66 - .L_65)
	.align		4
.L_65:
        /*0280*/ 	.word	index@(.nv.constant0.matmul_kernel)
        /*0284*/ 	.short	0x0380
        /*0286*/ 	.short	0x0050


	//----- nvinfo : EIATTR_SW_WAR
	.align		4
.L_66:
        /*0288*/ 	.byte	0x04, 0x36
        /*028a*/ 	.short	(.L_68 - .L_67)
.L_67:
        /*028c*/ 	.word	0x00000008
.L_68:


//--------------------- .nv.compat                --------------------------
	.section	.nv.compat,"",@"SHT_CUDA_COMPAT_INFO"
	.align	4
        /*0000*/ 	.byte	0x02, 0x02, 0x02, 0x00, 0x02, 0x05, 0x05, 0x00, 0x02, 0x03, 0x00, 0x00, 0x02, 0x06, 0x01, 0x00


//--------------------- .nv.callgraph             --------------------------
	.section	.nv.callgraph,"",@"SHT_CUDA_CALLGRAPH"
	.align	4
	.sectionentsize	8
	.align		4
        /*0000*/ 	.word	0x00000000
	.align		4
        /*0004*/ 	.word	0xffffffff
	.align		4
        /*0008*/ 	.word	0x00000000
	.align		4
        /*000c*/ 	.word	0xfffffffe
	.align		4
        /*0010*/ 	.word	0x00000000
	.align		4
        /*0014*/ 	.word	0xfffffffd
	.align		4
        /*0018*/ 	.word	0x00000000
	.align		4
        /*001c*/ 	.word	0xfffffffc


//--------------------- .text.matmul_kernel       --------------------------
	.section	.text.matmul_kernel,"ax",@progbits
	.align	128
        .global         matmul_kernel
        .type           matmul_kernel,@function
        .size           matmul_kernel,(.L_x_28 - matmul_kernel)
        .other          matmul_kernel,@"STO_CUDA_ENTRY STV_DEFAULT"
matmul_kernel:
.text.matmul_kernel:
[----:B------:R-:W1:Y:S01]  /*0000*/  LDC R1, c[0x0][0x37c] ;  /* 0x0000df00ff017b82 */ /* 0x000e620000000800 */
[----:B------:R-:W2:Y:S02]  /*0010*/  S2R R38, SR_TID.X ;  /* 0x0000000000267919 */ /* 0x000ea40000002100 */
[----:B--2---:R-:W-:-:S13]  /*0020*/  ISETP.GE.U32.AND P0, PT, R38, 0x20, PT ;  /* 0x000000202600780c */ /* 0x004fda0003f06070 */
[----:B------:R-:W-:Y:S02]  /*0030*/  VOTEU.ANY UP0, P0 ;  /* 0x0000000000ff7886 */ /* 0x000fe40000000100 */
[----:B-1----:R-:W-:Y:S05]  /*0040*/  BRA.U UP0, `(.L_x_0) ;  /* 0x0000000500807547 */ /* 0x002fea000b800000 */
[----:B------:R-:W1:Y:S01]  /*0050*/  S2R R11, SR_CgaCtaId ;  /* 0x00000000000b7919 */ /* 0x000e620000008800 */
[----:B------:R-:W-:Y:S01]  /*0060*/  NOP ;  /* 0x0000000000007918 */ /* 0x000fe20000000000 */
[----:B------:R-:W-:-:S04]  /*0070*/  MOV R0, 0x40 ;  /* 0x0000004000007802 */ /* 0x000fc80000000f00 */
[----:B-1----:R-:W-:Y:S02]  /*0080*/  LEA R2, R11, R0, 0x18 ;  /* 0x000000000b027211 */ /* 0x002fe400078ec0ff */
[----:B------:R-:W-:-:S04]  /*0090*/  MOV R0, 0x400 ;  /* 0x0000040000007802 */ /* 0x000fc80000000f00 */
[----:B------:R-:W1:Y:S01]  /*00a0*/  LDS.U8 R2, [R2] ;  /* 0x0000000002027984 */ /* 0x000e620000000000 */
[----:B------:R-:W-:Y:S02]  /*00b0*/  LEA R0, R11, R0, 0x18 ;  /* 0x000000000b007211 */ /* 0x000fe400078ec0ff */
[----:B-1----:R-:W-:-:S13]  /*00c0*/  ISETP.NE.AND P0, PT, R2, RZ, PT ;  /* 0x000000ff0200720c */ /* 0x002fda0003f05270 */
[----:B------:R-:W-:Y:S05]  /*00d0*/  @P0 BRA `(.L_x_1) ;  /* 0x0000000400440947 */ /* 0x000fea0003800000 */
[C---:B------:R-:W-:Y:S02]  /*00e0*/  LOP3.LUT R2, R11.reuse, 0x1, RZ, 0xc0, !PT ;  /* 0x000000010b027812 */ /* 0x040fe400078ec0ff */
[----:B------:R-:W-:Y:S02]  /*00f0*/  LOP3.LUT R5, R11, 0x1, RZ, 0x3c, !PT ;  /* 0x000000010b057812 */ /* 0x000fe400078e3cff */
[----:B------:R-:W-:-:S13]  /*0100*/  ISETP.NE.U32.AND P0, PT, R2, 0x1, PT ;  /* 0x000000010200780c */ /* 0x000fda0003f05070 */
[----:B------:R-:W-:Y:S05]  /*0110*/  @!P0 BRA `(.L_x_2) ;  /* 0x0000000000bc8947 */ /* 0x000fea0003800000 */
[----:B------:R-:W-:Y:S01]  /*0120*/  ELECT P1, URZ, PT ;  /* 0x0000000000ff782f */ /* 0x000fe20003820000 */
[----:B------:R-:W-:-:S12]  /*0130*/  BSSY B0, `(.L_x_2) ;  /* 0x000002d000007945 */ /* 0x000fd80003800000 */
[----:B------:R-:W-:Y:S05]  /*0140*/  @!P1 BRA `(.L_x_3) ;  /* 0x0000000000ac9947 */ /* 0x000fea0003800000 */
[----:B------:R-:W-:-:S05]  /*0150*/  UMOV UR4, 0x1 ;  /* 0x0000000100047882 */ /* 0x000fca0000000000 */
[----:B------:R-:W-:Y:S04]  /*0160*/  DEPBAR.LE SB1, 0x36 ;  /* 0x00009d800000791a */ /* 0x000fe80000000000 */
[----:B------:R-:W1:Y:S02]  /*0170*/  UTCATOMSWS.2CTA.FIND_AND_SET.ALIGN UP1, UR4, UR4 ;  /* 0x00000004000475e3 */ /* 0x000e640008220800 */
[----:B-1----:R-:W-:Y:S01]  /*0180*/  PLOP3.LUT P1, PT, PT, PT, UP1, 0x80, 0x8 ;  /* 0x000000000008781c */ /* 0x002fe20003f2f018 */
[----:B------:R-:W-:-:S03]  /*0190*/  IMAD.U32 R4, RZ, RZ, UR4 ;  /* 0x00000004ff047e24 */ /* 0x000fc6000f8e00ff */
[----:B------:R-:W-:-:S04]  /*01a0*/  SEL R2, RZ, 0xffffffff, !P1 ;  /* 0xffffffffff027807 */ /* 0x000fc80004800000 */
[----:B------:R-:W-:-:S13]  /*01b0*/  ISETP.NE.AND P1, PT, R2, RZ, PT ;  /* 0x000000ff0200720c */ /* 0x000fda0003f25270 */
[----:B------:R-:W-:Y:S05]  /*01c0*/  @P1 BRA `(.L_x_4) ;  /* 0x0000000000241947 */ /* 0x000fea0003800000 */
.L_x_5:
[----:B------:R-:W-:Y:S05]  /*01d0*/  NANOSLEEP 0x64 ;  /* 0x000000640000795d */ /* 0x000fea0003800000 */
[----:B------:R-:W-:-:S05]  /*01e0*/  UMOV UR4, 0x1 ;  /* 0x0000000100047882 */ /* 0x000fca0000000000 */
[----:B------:R-:W-:Y:S04]  /*01f0*/  DEPBAR.LE SB1, 0x36 ;  /* 0x00009d800000791a */ /* 0x000fe80000000000 */
[----:B------:R-:W1:Y:S02]  /*0200*/  UTCATOMSWS.2CTA.FIND_AND_SET.ALIGN UP1, UR4, UR4 ;  /* 0x00000004000475e3 */ /* 0x000e640008220800 */
[----:B-1----:R-:W-:Y:S01]  /*0210*/  PLOP3.LUT P1, PT, PT, PT, UP1, 0x80, 0x8 ;  /* 0x000000000008781c */ /* 0x002fe20003f2f018 */
[----:B------:R-:W-:-:S03]  /*0220*/  IMAD.U32 R4, RZ, RZ, UR4 ;  /* 0x00000004ff047e24 */ /* 0x000fc6000f8e00ff */
[----:B------:R-:W-:-:S04]  /*0230*/  SEL R2, RZ, 0xffffffff, !P1 ;  /* 0xffffffffff027807 */ /* 0x000fc80004800000 */
[----:B------:R-:W-:-:S13]  /*0240*/  ISETP.NE.AND P1, PT, R2, RZ, PT ;  /* 0x000000ff0200720c */ /* 0x000fda0003f25270 */
[----:B------:R-:W-:Y:S05]  /*0250*/  @!P1 BRA `(.L_x_5) ;  /* 0xfffffffc00dc9947 */ /* 0x000fea000383ffff */
.L_x_4:
[----:B------:R-:W-:Y:S01]  /*0260*/  MOV R2, 0x60 ;  /* 0x0000006000027802 */ /* 0x000fe20000000f00 */
[----:B------:R-:W-:Y:S01]  /*0270*/  IMAD.MOV.U32 R10, RZ, RZ, 0x4 ;  /* 0x00000004ff0a7424 */ /* 0x000fe200078e00ff */
[----:B------:R-:W-:Y:S02]  /*0280*/  MOV R3, 0x58 ;  /* 0x0000005800037802 */ /* 0x000fe40000000f00 */
[C---:B------:R-:W-:Y:S02]  /*0290*/  LEA R6, R11.reuse, R2, 0x18 ;  /* 0x000000020b067211 */ /* 0x040fe400078ec0ff */
[----:B------:R-:W-:-:S03]  /*02a0*/  LEA R7, R11, R3, 0x18 ;  /* 0x000000030b077211 */ /* 0x000fc600078ec0ff */
[----:B------:R-:W1:Y:S01]  /*02b0*/  LDS R2, [R6] ;  /* 0x0000000006027984 */ /* 0x000e620000000800 */
[----:B------:R-:W-:Y:S01]  /*02c0*/  PRMT R9, R5, 0x654, R7 ;  /* 0x0000065405097816 */ /* 0x000fe20000000007 */
[----:B-1----:R-:W-:-:S04]  /*02d0*/  IMAD.U32 R2, R2, -0x80000000, RZ ;  /* 0x8000000002027824 */ /* 0x002fc800078e00ff */
[----:B------:R-:W1:Y:S02]  /*02e0*/  SYNCS.PHASECHK.TRANS64.TRYWAIT P1, [R7+URZ], R2 ;  /* 0x00000002070075a7 */ /* 0x000e6400080211ff */
[----:B-1----:R-:W-:Y:S05]  /*02f0*/  @P1 BRA `(.L_x_6) ;  /* 0x0000000000081947 */ /* 0x002fea0003800000 */
[----:B------:R-:W1:Y:S02]  /*0300*/  SYNCS.PHASECHK.TRANS64.TRYWAIT P1, [R7+URZ], R2 ;  /* 0x00000002070075a7 */ /* 0x000e6400080211ff */
[----:B-1----:R-:W-:Y:S05]  /*0310*/  @!P1 BRA `(.L_x_7) ;  /* 0x0000009400f49947 */ /* 0x002fea0003800000 */
.L_x_6:
[C---:B-1----:R-:W-:Y:S01]  /*0320*/  IMAD.SHL.U32 R3, R4.reuse, 0x20, RZ ;  /* 0x0000002004037824 */ /* 0x042fe200078e00ff */
[----:B------:R-:W-:Y:S01]  /*0330*/  PRMT R8, R5, 0x654, R0 ;  /* 0x0000065405087816 */ /* 0x000fe20000000000 */
[----:B------:R-:W-:Y:S01]  /*0340*/  IMAD.MOV.U32 R13, RZ, RZ, 0x1 ;  /* 0x00000001ff0d7424 */ /* 0x000fe200078e00ff */
[----:B------:R1:W-:Y:S01]  /*0350*/  SYNCS.ARRIVE.TRANS64.RED RZ, [R9+URZ], R10 ;  /* 0x0000000a09ff79a7 */ /* 0x0003e200080004ff */
[----:B------:R-:W-:Y:S01]  /*0360*/  VIADD R7, R4, 0x10 ;  /* 0x0000001004077836 */ /* 0x000fe20000000000 */
[----:B------:R2:W-:Y:S02]  /*0370*/  STS [R0], R3 ;  /* 0x0000000300007388 */ /* 0x0005e40000000800 */
[C---:B------:R-:W-:Y:S02]  /*0380*/  SHF.L.U32 R2, R13.reuse, R4, RZ ;  /* 0x000000040d027219 */ /* 0x040fe400000006ff */
[----:B------:R-:W-:Y:S01]  /*0390*/  SHF.L.U32 R7, R13, R7, RZ ;  /* 0x000000070d077219 */ /* 0x000fe200000006ff */
[----:B------:R2:W-:Y:S01]  /*03a0*/  STAS [R8.64], R4 ;  /* 0x0000000408007dbd */ /* 0x0005e2000c0008ff */
[----:B-1----:R-:W-:-:S02]  /*03b0*/  MOV R10, 0x50 ;  /* 0x00000050000a7802 */ /* 0x002fc40000000f00 */
[----:B------:R-:W-:Y:S02]  /*03c0*/  LOP3.LUT R2, R7, R2, RZ, 0xfc, !PT ;  /* 0x0000000207027212 */ /* 0x000fe400078efcff */
[----:B------:R-:W-:-:S05]  /*03d0*/  LEA R7, R11, R10, 0x18 ;  /* 0x0000000a0b077211 */ /* 0x000fca00078ec0ff */
[----:B------:R2:W-:Y:S04]  /*03e0*/  ATOMS.OR RZ, [R7], R2 ;  /* 0x0000000207ff738c */ /* 0x0005e80003000000 */
[----:B------:R2:W-:Y:S02]  /*03f0*/  ATOMS.XOR RZ, [R6], R13 ;  /* 0x0000000d06ff738c */ /* 0x0005e40003800000 */
.L_x_3:
[----:B------:R-:W-:Y:S05]  /*0400*/  BSYNC B0 ;  /* 0x0000000000007941 */ /* 0x000fea0003800000 */
.L_x_2:
[----:B------:R-:W-:Y:S05]  /*0410*/  @P0 BRA `(.L_x_8) ;  /* 0x0000000000840947 */ /* 0x000fea0003800000 */
[----:B------:R-:W-:Y:S05]  /*0420*/  WARPSYNC.ALL ;  /* 0x0000000000007948 */ /* 0x000fea0003800000 */
[----:B------:R-:W-:Y:S01]  /*0430*/  NOP ;  /* 0x0000000000007918 */ /* 0x000fe20000000000 */
[----:B------:R-:W-:-:S13]  /*0440*/  ELECT P0, URZ, PT ;  /* 0x0000000000ff782f */ /* 0x000fda0003800000 */
[----:B------:R-:W-:Y:S05]  /*0450*/  @!P0 BRA `(.L_x_8) ;  /* 0x0000000000748947 */ /* 0x000fea0003800000 */
[----:B--2---:R-:W-:Y:S02]  /*0460*/  MOV R2, 0x60 ;  /* 0x0000006000027802 */ /* 0x004fe40000000f00 */
[----:B------:R-:W-:Y:S02]  /*0470*/  MOV R4, 0x58 ;  /* 0x0000005800047802 */ /* 0x000fe40000000f00 */
[C---:B------:R-:W-:Y:S02]  /*0480*/  LEA R6, R11.reuse, R2, 0x18 ;  /* 0x000000020b067211 */ /* 0x040fe400078ec0ff */
[----:B------:R-:W-:-:S03]  /*0490*/  LEA R9, R11, R4, 0x18 ;  /* 0x000000040b097211 */ /* 0x000fc600078ec0ff */
[----:B------:R-:W1:Y:S02]  /*04a0*/  LDS R2, [R6] ;  /* 0x0000000006027984 */ /* 0x000e640000000800 */
[----:B-1----:R-:W-:-:S04]  /*04b0*/  IMAD.U32 R2, R2, -0x80000000, RZ ;  /* 0x8000000002027824 */ /* 0x002fc800078e00ff */
[----:B------:R-:W1:Y:S02]  /*04c0*/  SYNCS.PHASECHK.TRANS64.TRYWAIT P0, [R9+URZ], R2 ;  /* 0x00000002090075a7 */ /* 0x000e6400080011ff */
[----:B-1----:R-:W-:Y:S05]  /*04d0*/  @P0 BRA `(.L_x_9) ;  /* 0x0000000000080947 */ /* 0x002fea0003800000 */
[----:B------:R-:W1:Y:S02]  /*04e0*/  SYNCS.PHASECHK.TRANS64.TRYWAIT P0, [R9+URZ], R2 ;  /* 0x00000002090075a7 */ /* 0x000e6400080011ff */
[----:B-1----:R-:W-:Y:S05]  /*04f0*/  @!P0 BRA `(.L_x_10) ;  /* 0x0000009400948947 */ /* 0x002fea0003800000 */
.L_x_9:
[----:B------:R-:W2:Y:S01]  /*0500*/  LDS R2, [R0] ;  /* 0x0000000000027984 */ /* 0x000ea20000000800 */
[----:B------:R-:W-:Y:S01]  /*0510*/  IMAD.MOV.U32 R13, RZ, RZ, 0x1 ;  /* 0x00000001ff0d7424 */ /* 0x000fe200078e00ff */
[----:B------:R-:W-:Y:S01]  /*0520*/  PRMT R5, R5, 0x654, R9 ;  /* 0x0000065405057816 */ /* 0x000fe20000000009 */
[C---:B-12---:R-:W-:Y:S02]  /*0530*/  IMAD.SHL.U32 R3, R2.reuse, 0x20, RZ ;  /* 0x0000002002037824 */ /* 0x046fe400078e00ff */
[----:B------:R-:W-:Y:S01]  /*0540*/  VIADD R4, R2, 0x10 ;  /* 0x0000001002047836 */ /* 0x000fe20000000000 */
[C---:B------:R-:W-:Y:S02]  /*0550*/  SHF.L.U32 R2, R13.reuse, R2, RZ ;  /* 0x000000020d027219 */ /* 0x040fe400000006ff */
[----:B------:R1:W-:Y:S02]  /*0560*/  STS [R0], R3 ;  /* 0x0000000300007388 */ /* 0x0003e40000000800 */
[----:B------:R-:W-:-:S02]  /*0570*/  SHF.L.U32 R7, R13, R4, RZ ;  /* 0x000000040d077219 */ /* 0x000fc400000006ff */
[----:B------:R-:W-:Y:S02]  /*0580*/  MOV R4, 0x50 ;  /* 0x0000005000047802 */ /* 0x000fe40000000f00 */
[----:B------:R-:W-:Y:S02]  /*0590*/  LOP3.LUT R2, R7, R2, RZ, 0xfc, !PT ;  /* 0x0000000207027212 */ /* 0x000fe400078efcff */
[----:B------:R-:W-:-:S05]  /*05a0*/  LEA R11, R11, R4, 0x18 ;  /* 0x000000040b0b7211 */ /* 0x000fca00078ec0ff */
[----:B------:R1:W-:Y:S01]  /*05b0*/  ATOMS.OR RZ, [R11], R2 ;  /* 0x000000020bff738c */ /* 0x0003e20003000000 */
[----:B------:R1:W-:Y:S03]  /*05c0*/  SYNCS.ARRIVE.TRANS64.RED.A1T0 RZ, [R5+URZ], RZ ;  /* 0x000000ff05ff79a7 */ /* 0x0003e600081004ff */
[----:B------:R1:W-:Y:S01]  /*05d0*/  ATOMS.XOR RZ, [R6], R13 ;  /* 0x0000000d06ff738c */ /* 0x0003e20003800000 */
[----:B------:R-:W-:Y:S05]  /*05e0*/  BRA `(.L_x_8) ;  /* 0x0000000000107947 */ /* 0x000fea0003800000 */
.L_x_1:
[----:B------:R-:W-:Y:S01]  /*05f0*/  IMAD.MOV.U32 R3, RZ, RZ, -0x1 ;  /* 0xffffffffff037424 */ /* 0x000fe200078e00ff */
[----:B------:R-:W-:-:S04]  /*0600*/  MOV R2, 0x630 ;  /* 0x0000063000027802 */ /* 0x000fc80000000f00 */
[----:B------:R1:W-:Y:S03]  /*0610*/  STS [R0], R3 ;  /* 0x0000000300007388 */ /* 0x0003e60000000800 */
[----:B-1----:R-:W-:Y:S05]  /*0620*/  CALL.REL.NOINC `($__internal_1_$__cuda_sm10x_tcgen05_guardrail_trap_phase_invalid_during_alloc) ;  /* 0x0000009400847944 */ /* 0x002fea0003c00000 */
.L_x_8:
[----:B------:R-:W-:Y:S05]  /*0630*/  WARPSYNC.ALL ;  /* 0x0000000000007948 */ /* 0x000fea0003800000 */
[----:B------:R-:W-:Y:S01]  /*0640*/  NOP ;  /* 0x0000000000007918 */ /* 0x000fe20000000000 */
.L_x_0:
[----:B------:R-:W3:Y:S08]  /*0650*/  LDC.64 R42, c[0x0][0x398] ;  /* 0x0000e600ff2a7b82 */ /* 0x000ef00000000a00 */
[----:B------:R-:W4:Y:S02]  /*0660*/  S2UR UR5, SR_CgaSize ;  /* 0x00000000000579c3 */ /* 0x000f240000008a00 */
[----:B----4-:R-:W-:-:S12]  /*0670*/  UIMAD UR5, UR5, -0xa0, URZ ;  /* 0xffffff60050578a4 */ /* 0x010fd8000f8e02ff */
[----:B------:R-:W4:Y:S01]  /*0680*/  LDCU UR5, c[0x0][UR5+0x2b0] ;  /* 0x00005600050577ac */ /* 0x000f220008000800 */
[C---:B------:R-:W-:Y:S01]  /*0690*/  LOP3.LUT R36, R38.reuse, 0x3f, RZ, 0xc0, !PT ;  /* 0x0000003f26247812 */ /* 0x040fe200078ec0ff */
[----:B------:R-:W-:Y:S01]  /*06a0*/  IMAD.SHL.U32 R175, R38, 0x80, RZ ;  /* 0x0000008026af7824 */ /* 0x000fe200078e00ff */
[----:B------:R-:W-:Y:S01]  /*06b0*/  SHF.R.U32.HI R41, RZ, 0x6, R38 ;  /* 0x00000006ff297819 */ /* 0x000fe20000011626 */
[----:B------:R-:W5:Y:S01]  /*06c0*/  LDCU UR31, c[0x0][0x3a0] ;  /* 0x00007400ff1f77ac */ /* 0x000f620008000800 */
[----:B------:R-:W1:Y:S02]  /*06d0*/  S2UR UR4, SR_CTAID.X ;  /* 0x00000000000479c3 */ /* 0x000e640000002500 */
[----:B------:R-:W-:Y:S01]  /*06e0*/  SGXT.U32 R41, R41, 0x1 ;  /* 0x000000012929781a */ /* 0x000fe20000000000 */
[----:B------:R-:W-:Y:S01]  /*06f0*/  UMOV UR9, 0x400 ;  /* 0x0000040000097882 */ /* 0x000fe20000000000 */
[----:B------:R-:W2:Y:S02]  /*0700*/  LDCU.128 UR12, c[0x0][0x380] ;  /* 0x00007000ff0c77ac */ /* 0x000ea40008000c00 */
[----:B------:R-:W-:-:S02]  /*0710*/  LOP3.LUT R182, R41, 0x2, RZ, 0xfc, !PT ;  /* 0x0000000229b67812 */ /* 0x000fc400078efcff */
[----:B------:R-:W-:Y:S01]  /*0720*/  LOP3.LUT R181, R41, 0x20, RZ, 0xfc, !PT ;  /* 0x0000002029b57812 */ /* 0x000fe200078efcff */
[----:B------:R-:W2:Y:S01]  /*0730*/  S2UR UR16, SR_CgaCtaId ;  /* 0x00000000001079c3 */ /* 0x000ea20000008800 */
[----:B------:R-:W2:Y:S01]  /*0740*/  LDCU UR10, c[0x0][0x3b0] ;  /* 0x00007600ff0a77ac */ /* 0x000ea20008000800 */
[----:B------:R-:W2:Y:S02]  /*0750*/  LDCU.64 UR38, c[0x0][0x358] ;  /* 0x00006b00ff2677ac */ /* 0x000ea40008000a00 */
[----:B-123--:R-:W-:Y:S01]  /*0760*/  VIADD R0, R43, 0x3f ;  /* 0x0000003f2b007836 */ /* 0x00efe20000000000 */
[----:B------:R-:W-:Y:S01]  /*0770*/  IABS R14, R42 ;  /* 0x0000002a000e7213 */ /* 0x000fe20000000000 */
[----:B-----5:R-:W-:Y:S01]  /*0780*/  UIADD3 UR6, UPT, UPT, UR31, 0x3f, URZ ;  /* 0x0000003f1f067890 */ /* 0x020fe2000fffe0ff */
[----:B------:R-:W-:Y:S01]  /*0790*/  IABS R35, R43 ;  /* 0x0000002b00237213 */ /* 0x000fe20000000000 */
[----:B------:R-:W-:Y:S01]  /*07a0*/  UIADD3 UR8, UPT, UPT, UR31, -0x40, URZ ;  /* 0xffffffc01f087890 */ /* 0x000fe2000fffe0ff */
[----:B------:R-:W-:Y:S01]  /*07b0*/  SHF.R.S32.HI R3, RZ, 0x1f, R0 ;  /* 0x0000001fff037819 */ /* 0x000fe20000011400 */
[----:B------:R-:W-:Y:S01]  /*07c0*/  UISETP.GT.AND UP2, UPT, UR6, 0x7f, UPT ;  /* 0x0000007f0600788c */ /* 0x000fe2000bf44270 */
[----:B------:R-:W1:Y:S01]  /*07d0*/  LDC.64 R120, c[0x0][0x3a8] ;  /* 0x0000ea00ff787b82 */ /* 0x000e620000000a00 */
[----:B------:R-:W-:Y:S01]  /*07e0*/  I2FP.F32.U32 R5, UR4 ;  /* 0x0000000400057c45 */ /* 0x000fe20008201000 */
[----:B------:R-:W-:Y:S01]  /*07f0*/  UISETP.GT.AND UP1, UPT, UR6, 0x3f, UPT ;  /* 0x0000003f0600788c */ /* 0x000fe2000bf24270 */
[----:B------:R-:W-:-:S03]  /*0800*/  LEA.HI R3, R3, R0, RZ, 0x6 ;  /* 0x0000000003037211 */ /* 0x000fc600078f30ff */
[----:B----4-:R-:W-:Y:S01]  /*0810*/  FMUL R5, R5, UR5 ;  /* 0x0000000505057c20 */ /* 0x010fe20008400000 */
[----:B------:R-:W-:Y:S01]  /*0820*/  SHF.R.S32.HI R3, RZ, 0x6, R3 ;  /* 0x00000006ff037819 */ /* 0x000fe20000011403 */
[----:B------:R-:W-:Y:S01]  /*0830*/  UMOV UR5, 0x1 ;  /* 0x0000000100057882 */ /* 0x000fe20000000000 */
[----:B------:R-:W-:Y:S02]  /*0840*/  ULOP3.LUT UR4, UR16, 0x1, URZ, 0xc0, !UPT ;  /* 0x0000000110047892 */ /* 0x000fe4000f8ec0ff */
[----:B------:R-:W-:Y:S01]  /*0850*/  ULEA UR9, UR16, UR9, 0x18 ;  /* 0x0000000910097291 */ /* 0x000fe2000f8ec0ff */
[----:B------:R-:W-:Y:S01]  /*0860*/  IMAD.SHL.U32 R4, R3, 0x8, RZ ;  /* 0x0000000803047824 */ /* 0x000fe200078e00ff */
[----:B------:R-:W-:Y:S01]  /*0870*/  F2I.U32.TRUNC.NTZ R5, R5 ;  /* 0x0000000500057305 */ /* 0x000fe2000020f000 */
[----:B------:R-:W-:Y:S03]  /*0880*/  BAR.SYNC.DEFER_BLOCKING 0x0 ;  /* 0x0000000000007b1d */ /* 0x000fe60000010000 */
[----:B------:R-:W-:-:S04]  /*0890*/  IABS R7, R4 ;  /* 0x0000000400077213 */ /* 0x000fc80000000000 */
[----:B------:R-:W2:Y:S01]  /*08a0*/  I2F.RP R0, R7 ;  /* 0x0000000700007306 */ /* 0x000ea20000209400 */
[----:B-1----:R-:W-:Y:S02]  /*08b0*/  IMAD R191, R41, R120, RZ ;  /* 0x0000007829bf7224 */ /* 0x002fe400078e02ff */
[----:B------:R-:W-:Y:S02]  /*08c0*/  IMAD R177, R36, R121, RZ ;  /* 0x0000007924b17224 */ /* 0x000fe400078e02ff */
[----:B------:R-:W-:-:S04]  /*08d0*/  IMAD R190, R120, 0x2, R191 ;  /* 0x0000000278be7824 */ /* 0x000fc800078e02bf */
[C---:B------:R-:W-:Y:S01]  /*08e0*/  IMAD R189, R120.reuse, 0x2, R190 ;  /* 0x0000000278bd7824 */ /* 0x040fe200078e02be */
[----:B--2---:R-:W1:Y:S03]  /*08f0*/  MUFU.RCP R0, R0 ;  /* 0x0000000000007308 */ /* 0x004e660000001000 */
[C---:B------:R-:W-:Y:S01]  /*0900*/  IMAD R188, R120.reuse, 0x2, R189 ;  /* 0x0000000278bc7824 */ /* 0x040fe200078e02bd */
[----:B------:R-:W2:Y:S03]  /*0910*/  LDS R31, [UR9] ;  /* 0x00000009ff1f7984 */ /* 0x000ea60008000800 */
[----:B------:R-:W-:-:S04]  /*0920*/  IMAD R187, R120, 0x2, R188 ;  /* 0x0000000278bb7824 */ /* 0x000fc800078e02bc */
[----:B------:R-:W-:-:S04]  /*0930*/  IMAD R186, R120, 0x2, R187 ;  /* 0x0000000278ba7824 */ /* 0x000fc800078e02bb */
[----:B------:R-:W-:Y:S02]  /*0940*/  IMAD R185, R120, 0x2, R186 ;  /* 0x0000000278b97824 */ /* 0x000fe400078e02ba */
[----:B-1----:R-:W-:Y:S01]  /*0950*/  VIADD R2, R0, 0xffffffe ;  /* 0x0ffffffe00027836 */ /* 0x002fe20000000000 */
[----:B------:R-:W-:Y:S01]  /*0960*/  IABS R0, R5 ;  /* 0x0000000500007213 */ /* 0x000fe20000000000 */
[C---:B------:R-:W-:Y:S02]  /*0970*/  IMAD R184, R120.reuse, 0x4, R185 ;  /* 0x0000000478b87824 */ /* 0x040fe400078e02b9 */
[----:B------:R1:W3:Y:S02]  /*0980*/  F2I.FTZ.U32.TRUNC.NTZ R3, R2 ;  /* 0x0000000200037305 */ /* 0x0002e4000021f000 */
[----:B------:R-:W-:-:S04]  /*0990*/  IMAD R183, R120, 0x2, R184 ;  /* 0x0000000278b77824 */ /* 0x000fc800078e02b8 */
[----:B------:R-:W-:Y:S02]  /*09a0*/  IMAD R180, R120, 0x2, R183 ;  /* 0x0000000278b47824 */ /* 0x000fe400078e02b7 */
[----:B-1----:R-:W-:Y:S02]  /*09b0*/  IMAD.MOV.U32 R2, RZ, RZ, RZ ;  /* 0x000000ffff027224 */ /* 0x002fe400078e00ff */
[----:B---3--:R-:W-:-:S04]  /*09c0*/  IMAD.MOV R6, RZ, RZ, -R3 ;  /* 0x000000ffff067224 */ /* 0x008fc800078e0a03 */
[----:B------:R-:W-:Y:S01]  /*09d0*/  IMAD R9, R6, R7, RZ ;  /* 0x0000000706097224 */ /* 0x000fe200078e02ff */
[----:B------:R-:W-:Y:S02]  /*09e0*/  IABS R6, R4 ;  /* 0x0000000400067213 */ /* 0x000fe40000000000 */
[----:B--2---:R-:W-:Y:S01]  /*09f0*/  R2UR UR22, R31 ;  /* 0x000000001f1672ca */ /* 0x004fe200000e0000 */
[----:B------:R-:W-:-:S04]  /*0a00*/  IMAD.HI.U32 R3, R3, R9, R2 ;  /* 0x0000000903037227 */ /* 0x000fc800078e0002 */
[----:B------:R-:W-:Y:S02]  /*0a10*/  IMAD.MOV R2, RZ, RZ, -R6 ;  /* 0x000000ffff027224 */ /* 0x000fe400078e0a06 */
[----:B------:R-:W-:-:S04]  /*0a20*/  IMAD.HI.U32 R3, R3, R0, RZ ;  /* 0x0000000003037227 */ /* 0x000fc800078e00ff */
[----:B------:R-:W-:Y:S01]  /*0a30*/  IMAD R0, R3, R2, R0 ;  /* 0x0000000203007224 */ /* 0x000fe200078e0200 */
[----:B------:R-:W-:Y:S04]  /*0a40*/  BAR.SYNC.DEFER_BLOCKING 0x0 ;  /* 0x0000000000007b1d */ /* 0x000fe80000010000 */
[----:B------:R-:W-:-:S13]  /*0a50*/  ISETP.GT.U32.AND P1, PT, R7, R0, PT ;  /* 0x000000000700720c */ /* 0x000fda0003f24070 */
[----:B------:R-:W-:Y:S02]  /*0a60*/  @!P1 IMAD.IADD R0, R0, 0x1, -R7 ;  /* 0x0000000100009824 */ /* 0x000fe400078e0a07 */
[----:B------:R-:W-:Y:S01]  /*0a70*/  @!P1 VIADD R3, R3, 0x1 ;  /* 0x0000000103039836 */ /* 0x000fe20000000000 */
[----:B------:R-:W-:Y:S02]  /*0a80*/  ISETP.NE.AND P1, PT, R4, RZ, PT ;  /* 0x000000ff0400720c */ /* 0x000fe40003f25270 */
[----:B------:R-:W-:Y:S02]  /*0a90*/  ISETP.GE.U32.AND P0, PT, R0, R7, PT ;  /* 0x000000070000720c */ /* 0x000fe40003f06070 */
[----:B------:R-:W-:-:S04]  /*0aa0*/  LOP3.LUT R0, R5, R4, RZ, 0x3c, !PT ;  /* 0x0000000405007212 */ /* 0x000fc800078e3cff */
[----:B------:R-:W-:Y:S01]  /*0ab0*/  ISETP.GE.AND P2, PT, R0, RZ, PT ;  /* 0x000000ff0000720c */ /* 0x000fe20003f46270 */
[----:B------:R-:W-:-:S06]  /*0ac0*/  VIADD R0, R42, 0x7f ;  /* 0x0000007f2a007836 */ /* 0x000fcc0000000000 */
[----:B------:R-:W-:-:S04]  /*0ad0*/  @P0 VIADD R3, R3, 0x1 ;  /* 0x0000000103030836 */ /* 0x000fc80000000000 */
[----:B------:R-:W-:Y:S01]  /*0ae0*/  IMAD.MOV.U32 R2, RZ, RZ, R3 ;  /* 0x000000ffff027224 */ /* 0x000fe200078e0003 */
[----:B------:R-:W-:-:S03]  /*0af0*/  SHF.R.S32.HI R3, RZ, 0x1f, R0 ;  /* 0x0000001fff037819 */ /* 0x000fc60000011400 */
[----:B------:R-:W-:Y:S01]  /*0b00*/  @!P2 IMAD.MOV R2, RZ, RZ, -R2 ;  /* 0x000000ffff02a224 */ /* 0x000fe200078e0a02 */
[----:B------:R-:W-:Y:S02]  /*0b10*/  @!P1 LOP3.LUT R2, RZ, R4, RZ, 0x33, !PT ;  /* 0x00000004ff029212 */ /* 0x000fe400078e33ff */
[----:B------:R-:W-:-:S03]  /*0b20*/  LEA.HI R3, R3, R0, RZ, 0x7 ;  /* 0x0000000003037211 */ /* 0x000fc600078f38ff */
[----:B------:R-:W-:Y:S02]  /*0b30*/  IMAD.SHL.U32 R8, R2, 0x8, RZ ;  /* 0x0000000802087824 */ /* 0x000fe400078e00ff */
[----:B------:R-:W-:-:S03]  /*0b40*/  IMAD.MOV R2, RZ, RZ, -R2 ;  /* 0x000000ffff027224 */ /* 0x000fc600078e0a02 */
[----:B------:R-:W-:Y:S01]  /*0b50*/  LEA.HI.SX32 R3, R3, -R8, 0x19 ;  /* 0x8000000803037211 */ /* 0x000fe200078fcaff */
[----:B------:R-:W-:-:S03]  /*0b60*/  IMAD R10, R4, R2, R5 ;  /* 0x00000002040a7224 */ /* 0x000fc600078e0205 */
[----:B------:R-:W-:Y:S02]  /*0b70*/  VIMNMX R11, PT, PT, R3, 0x8, PT ;  /* 0x00000008030b7848 */ /* 0x000fe40003fe0100 */
[----:B------:R-:W-:Y:S02]  /*0b80*/  IABS R9, R10 ;  /* 0x0000000a00097213 */ /* 0x000fe40000000000 */
[-C--:B------:R-:W-:Y:S02]  /*0b90*/  IABS R7, R11.reuse ;  /* 0x0000000b00077213 */ /* 0x080fe40000000000 */
[----:B------:R-:W-:Y:S02]  /*0ba0*/  IABS R4, R11 ;  /* 0x0000000b00047213 */ /* 0x000fe40000000000 */
[----:B------:R-:W1:Y:S08]  /*0bb0*/  I2F.RP R0, R7 ;  /* 0x0000000700007306 */ /* 0x000e700000209400 */
[----:B-1----:R-:W1:Y:S02]  /*0bc0*/  MUFU.RCP R0, R0 ;  /* 0x0000000000007308 */ /* 0x002e640000001000 */
[----:B-1----:R-:W-:-:S02]  /*0bd0*/  VIADD R3, R0, 0xffffffe ;  /* 0x0ffffffe00037836 */ /* 0x002fc40000000000 */
[----:B------:R-:W-:-:S04]  /*0be0*/  IMAD.MOV R0, RZ, RZ, -R4 ;  /* 0x000000ffff007224 */ /* 0x000fc800078e0a04 */
[----:B------:R-:W1:Y:S02]  /*0bf0*/  F2I.FTZ.U32.TRUNC.NTZ R3, R3 ;  /* 0x0000000300037305 */ /* 0x000e64000021f000 */
[----:B-1----:R-:W-:-:S04]  /*0c00*/  IMAD.MOV R6, RZ, RZ, -R3 ;  /* 0x000000ffff067224 */ /* 0x002fc800078e0a03 */
[----:B------:R-:W-:Y:S02]  /*0c10*/  IMAD.MOV.U32 R2, RZ, RZ, R6 ;  /* 0x000000ffff027224 */ /* 0x000fe400078e0006 */
[----:B------:R-:W1:Y:S02]  /*0c20*/  I2F.RP R6, R35 ;  /* 0x0000002300067306 */ /* 0x000e640000209400 */
[----:B------:R-:W-:Y:S02]  /*0c30*/  IMAD R5, R2, R7, RZ ;  /* 0x0000000702057224 */ /* 0x000fe400078e02ff */
[----:B------:R-:W-:-:S04]  /*0c40*/  IMAD.MOV.U32 R2, RZ, RZ, RZ ;  /* 0x000000ffff027224 */ /* 0x000fc800078e00ff */
[----:B------:R-:W-:Y:S02]  /*0c50*/  IMAD.HI.U32 R2, R3, R5, R2 ;  /* 0x0000000503027227 */ /* 0x000fe400078e0002 */
[----:B------:R-:W2:Y:S04]  /*0c60*/  I2F.RP R3, R14 ;  /* 0x0000000e00037306 */ /* 0x000ea80000209400 */
[----:B------:R-:W-:-:S04]  /*0c70*/  IMAD.HI.U32 R2, R2, R9, RZ ;  /* 0x0000000902027227 */ /* 0x000fc800078e00ff */
[----:B------:R-:W-:Y:S01]  /*0c80*/  IMAD R0, R2, R0, R9 ;  /* 0x0000000002007224 */ /* 0x000fe200078e0209 */
[----:B-1----:R-:W1:Y:S04]  /*0c90*/  MUFU.RCP R6, R6 ;  /* 0x0000000600067308 */ /* 0x002e680000001000 */
[----:B------:R-:W-:-:S04]  /*0ca0*/  ISETP.GT.U32.AND P1, PT, R7, R0, PT ;  /* 0x000000000700720c */ /* 0x000fc80003f24070 */
[----:B--2---:R-:W2:Y:S09]  /*0cb0*/  MUFU.RCP R3, R3 ;  /* 0x0000000300037308 */ /* 0x004eb20000001000 */
[----:B------:R-:W-:Y:S02]  /*0cc0*/  @!P1 IMAD.IADD R0, R0, 0x1, -R7 ;  /* 0x0000000100009824 */ /* 0x000fe400078e0a07 */
[----:B------:R-:W-:Y:S01]  /*0cd0*/  @!P1 VIADD R2, R2, 0x1 ;  /* 0x0000000102029836 */ /* 0x000fe20000000000 */
[----:B------:R-:W-:-:S02]  /*0ce0*/  ISETP.NE.AND P1, PT, R11, RZ, PT ;  /* 0x000000ff0b00720c */ /* 0x000fc40003f25270 */
[----:B------:R-:W-:Y:S01]  /*0cf0*/  ISETP.GE.U32.AND P0, PT, R0, R7, PT ;  /* 0x000000070000720c */ /* 0x000fe20003f06070 */
[----:B-1----:R-:W-:Y:S01]  /*0d00*/  VIADD R7, R6, 0xffffffe ;  /* 0x0ffffffe06077836 */ /* 0x002fe20000000000 */
[----:B------:R-:W-:Y:S01]  /*0d10*/  LOP3.LUT R0, R10, R11, RZ, 0x3c, !PT ;  /* 0x0000000b0a007212 */ /* 0x000fe200078e3cff */
[----:B--2---:R-:W-:-:S03]  /*0d20*/  VIADD R4, R3, 0xffffffe ;  /* 0x0ffffffe03047836 */ /* 0x004fc60000000000 */
[----:B------:R-:W-:Y:S01]  /*0d30*/  ISETP.GE.AND P2, PT, R0, RZ, PT ;  /* 0x000000ff0000720c */ /* 0x000fe20003f46270 */
[----:B------:R1:W2:Y:S06]  /*0d40*/  F2I.FTZ.U32.TRUNC.NTZ R5, R4 ;  /* 0x0000000400057305 */ /* 0x0002ac000021f000 */
[----:B------:R-:W-:Y:S02]  /*0d50*/  @P0 VIADD R2, R2, 0x1 ;  /* 0x0000000102020836 */ /* 0x000fe40000000000 */
[----:B------:R-:W3:Y:S01]  /*0d60*/  F2I.FTZ.U32.TRUNC.NTZ R7, R7 ;  /* 0x0000000700077305 */ /* 0x000ee2000021f000 */
[----:B-1----:R-:W-:-:S02]  /*0d70*/  IMAD.MOV.U32 R4, RZ, RZ, RZ ;  /* 0x000000ffff047224 */ /* 0x002fc400078e00ff */
[----:B------:R-:W-:-:S04]  /*0d80*/  IMAD.MOV.U32 R12, RZ, RZ, R2 ;  /* 0x000000ffff0c7224 */ /* 0x000fc800078e0002 */
[----:B------:R-:W-:Y:S01]  /*0d90*/  @!P2 IMAD.MOV R12, RZ, RZ, -R12 ;  /* 0x000000ffff0ca224 */ /* 0x000fe200078e0a0c */
[----:B------:R-:W-:Y:S01]  /*0da0*/  @!P1 LOP3.LUT R12, RZ, R11, RZ, 0x33, !PT ;  /* 0x0000000bff0c9212 */ /* 0x000fe200078e33ff */
[--C-:B--2---:R-:W-:Y:S01]  /*0db0*/  IMAD.MOV R9, RZ, RZ, -R5.reuse ;  /* 0x000000ffff097224 */ /* 0x104fe200078e0a05 */
[----:B------:R-:W-:Y:S02]  /*0dc0*/  ISETP.GE.AND P1, PT, R41, UR8, PT ;  /* 0x0000000829007c0c */ /* 0x000fe4000bf26270 */
[----:B------:R-:W-:Y:S01]  /*0dd0*/  PLOP3.LUT P2, PT, PT, PT, UP2, 0x80, 0x8 ;  /* 0x000000000008781c */ /* 0x000fe20003f4f028 */
[----:B------:R-:W-:Y:S02]  /*0de0*/  IMAD.MOV R0, RZ, RZ, -R12 ;  /* 0x000000ffff007224 */ /* 0x000fe400078e0a0c */
[----:B------:R-:W-:Y:S02]  /*0df0*/  IMAD R9, R9, R14, RZ ;  /* 0x0000000e09097224 */ /* 0x000fe400078e02ff */
[----:B------:R-:W-:Y:S01]  /*0e00*/  IMAD R0, R11, R0, R10 ;  /* 0x000000000b007224 */ /* 0x000fe200078e020a */
[----:B------:R-:W-:Y:S01]  /*0e10*/  LOP3.LUT R10, R38, 0x40, RZ, 0xc0, !PT ;  /* 0x00000040260a7812 */ /* 0x000fe200078ec0ff */
[----:B------:R-:W-:Y:S01]  /*0e20*/  IMAD.HI.U32 R4, R5, R9, R4 ;  /* 0x0000000905047227 */ /* 0x000fe200078e0004 */
[----:B------:R-:W-:-:S03]  /*0e30*/  SHF.R.U32.HI R9, RZ, 0x5, R38 ;  /* 0x00000005ff097819 */ /* 0x000fc60000011626 */
[----:B------:R-:W-:Y:S01]  /*0e40*/  IMAD.IADD R0, R8, 0x1, R0 ;  /* 0x0000000108007824 */ /* 0x000fe200078e0200 */
[----:B------:R-:W-:Y:S01]  /*0e50*/  R2UR UR7, R9 ;  /* 0x00000000090772ca */ /* 0x000fe200000e0000 */
[----:B---3--:R-:W-:Y:S02]  /*0e60*/  IMAD.MOV R6, RZ, RZ, -R7 ;  /* 0x000000ffff067224 */ /* 0x008fe400078e0a07 */
[----:B------:R-:W-:Y:S01]  /*0e70*/  IMAD.SHL.U32 R9, R38, 0x4, RZ ;  /* 0x0000000426097824 */ /* 0x000fe200078e00ff */
[----:B------:R-:W-:Y:S01]  /*0e80*/  LEA R3, R0, UR4, 0x1 ;  /* 0x0000000400037c11 */ /* 0x000fe2000f8e08ff */
[----:B------:R-:W-:Y:S01]  /*0e90*/  USHF.L.U32 UR4, UR4, 0x5, URZ ;  /* 0x0000000504047899 */ /* 0x000fe200080006ff */
[----:B------:R-:W-:Y:S02]  /*0ea0*/  IMAD.SHL.U32 R0, R12, 0x40, RZ ;  /* 0x000000400c007824 */ /* 0x000fe400078e00ff */
[----:B------:R-:W-:Y:S02]  /*0eb0*/  IMAD R5, R6, R35, RZ ;  /* 0x0000002306057224 */ /* 0x000fe400078e02ff */
[----:B------:R-:W-:Y:S01]  /*0ec0*/  IMAD.U32 R2, R3, 0x40, R36 ;  /* 0x0000004003027824 */ /* 0x000fe200078e0024 */
[----:B------:R-:W-:Y:S01]  /*0ed0*/  LOP3.LUT R8, R0, UR4, R41, 0xfe, !PT ;  /* 0x0000000400087c12 */ /* 0x000fe2000f8efe29 */
[----:B------:R-:W-:Y:S01]  /*0ee0*/  IMAD.MOV.U32 R6, RZ, RZ, RZ ;  /* 0x000000ffff067224 */ /* 0x000fe200078e00ff */
[----:B------:R-:W-:-:S02]  /*0ef0*/  USEL UR4, URZ, 0x4, !UP1 ;  /* 0x00000004ff047887 */ /* 0x000fc4000c800000 */
[----:B------:R-:W-:Y:S01]  /*0f00*/  IABS R3, R2 ;  /* 0x0000000200037213 */ /* 0x000fe20000000000 */
[----:B------:R-:W-:Y:S01]  /*0f10*/  IMAD.HI.U32 R6, R7, R5, R6 ;  /* 0x0000000507067227 */ /* 0x000fe200078e0006 */
[----:B------:R-:W-:Y:S02]  /*0f20*/  LOP3.LUT R15, R8, 0x1e, RZ, 0xfc, !PT ;  /* 0x0000001e080f7812 */ /* 0x000fe400078efcff */
[----:B------:R-:W-:Y:S01]  /*0f30*/  SHF.R.S32.HI R7, RZ, 0x6, R38 ;  /* 0x00000006ff077819 */ /* 0x000fe20000011426 */
[----:B------:R-:W-:Y:S01]  /*0f40*/  IMAD.HI.U32 R4, R4, R3, RZ ;  /* 0x0000000304047227 */ /* 0x000fe200078e00ff */
[----:B------:R-:W-:Y:S02]  /*0f50*/  IABS R11, R15 ;  /* 0x0000000f000b7213 */ /* 0x000fe40000000000 */
[----:B------:R-:W-:Y:S01]  /*0f60*/  SGXT R7, R7, 0x1 ;  /* 0x000000010707781a */ /* 0x000fe20000000200 */
[----:B------:R-:W-:Y:S01]  /*0f70*/  IMAD.MOV R4, RZ, RZ, -R4 ;  /* 0x000000ffff047224 */ /* 0x000fe200078e0a04 */
[----:B------:R-:W-:Y:S01]  /*0f80*/  LOP3.LUT R17, R8, 0x8, RZ, 0xfc, !PT ;  /* 0x0000000808117812 */ /* 0x000fe200078efcff */
[----:B------:R-:W-:Y:S01]  /*0f90*/  IMAD.SHL.U32 R5, R38, 0x10, RZ ;  /* 0x0000001026057824 */ /* 0x000fe200078e00ff */
[----:B------:R-:W-:Y:S01]  /*0fa0*/  LOP3.LUT R12, R7, 0x90, RZ, 0xc0, !PT ;  /* 0x00000090070c7812 */ /* 0x000fe200078ec0ff */
[----:B------:R-:W-:Y:S01]  /*0fb0*/  IMAD R3, R14, R4, R3 ;  /* 0x000000040e037224 */ /* 0x000fe200078e0203 */
[----:B------:R-:W-:Y:S01]  /*0fc0*/  LOP3.LUT R7, R8, 0x2, RZ, 0xfc, !PT ;  /* 0x0000000208077812 */ /* 0x000fe200078efcff */
[----:B------:R-:W-:Y:S01]  /*0fd0*/  IMAD.HI.U32 R4, R6, R11, RZ ;  /* 0x0000000b06047227 */ /* 0x000fe200078e00ff */
[----:B------:R-:W-:-:S02]  /*0fe0*/  LOP3.LUT R5, R5, 0x70, RZ, 0xc0, !PT ;  /* 0x0000007005057812 */ /* 0x000fc400078ec0ff */
[----:B------:R-:W-:Y:S01]  /*0ff0*/  ISETP.GT.U32.AND P0, PT, R14, R3, PT ;  /* 0x000000030e00720c */ /* 0x000fe20003f04070 */
[----:B------:R-:W-:Y:S01]  /*1000*/  IMAD.MOV R16, RZ, RZ, -R4 ;  /* 0x000000ffff107224 */ /* 0x000fe200078e0a04 */
[----:B------:R-:W-:Y:S02]  /*1010*/  SEL R4, RZ, 0x4, P1 ;  /* 0x00000004ff047807 */ /* 0x000fe40000800000 */
[----:B------:R-:W-:Y:S01]  /*1020*/  LEA.HI R5, R10, R5, RZ, 0x1c ;  /* 0x000000050a057211 */ /* 0x000fe200078fe0ff */
[C---:B------:R-:W-:Y:S01]  /*1030*/  IMAD R10, R35.reuse, R16, R11 ;  /* 0x00000010230a7224 */ /* 0x040fe200078e020b */
[----:B------:R-:W-:Y:S02]  /*1040*/  SEL R4, R4, RZ, P2 ;  /* 0x000000ff04047207 */ /* 0x000fe40001000000 */
[----:B------:R-:W-:Y:S02]  /*1050*/  IABS R11, R8 ;  /* 0x00000008000b7213 */ /* 0x000fe40000000000 */
[----:B------:R-:W-:-:S02]  /*1060*/  ISETP.GT.U32.AND P5, PT, R35, R10, PT ;  /* 0x0000000a2300720c */ /* 0x000fc40003fa4070 */
[----:B------:R-:W-:Y:S01]  /*1070*/  ISETP.NE.U32.AND P1, PT, R4, RZ, PT ;  /* 0x000000ff0400720c */ /* 0x000fe20003f25070 */
[----:B------:R-:W-:Y:S01]  /*1080*/  @!P0 IMAD.IADD R3, R3, 0x1, -R14 ;  /* 0x0000000103038824 */ /* 0x000fe200078e0a0e */
[----:B------:R-:W-:Y:S02]  /*1090*/  LOP3.LUT R4, R8, 0x4, RZ, 0xfc, !PT ;  /* 0x0000000408047812 */ /* 0x000fe400078efcff */
[----:B------:R-:W-:Y:S02]  /*10a0*/  LOP3.LUT R22, R12, 0x7c, R9, 0x78, !PT ;  /* 0x0000007c0c167812 */ /* 0x000fe400078e7809 */
[----:B------:R-:W-:Y:S02]  /*10b0*/  IABS R13, R4 ;  /* 0x00000004000d7213 */ /* 0x000fe40000000000 */
[----:B------:R-:W-:Y:S01]  /*10c0*/  ISETP.GE.AND P4, PT, R4, RZ, PT ;  /* 0x000000ff0400720c */ /* 0x000fe20003f86270 */
[----:B------:R-:W-:Y:S01]  /*10d0*/  IMAD.HI.U32 R4, R6, R11, RZ ;  /* 0x0000000b06047227 */ /* 0x000fe200078e00ff */
[----:B------:R-:W-:-:S02]  /*10e0*/  ISETP.GT.U32.AND P0, PT, R14, R3, PT ;  /* 0x000000030e00720c */ /* 0x000fc40003f04070 */
[----:B------:R-:W-:Y:S01]  /*10f0*/  IABS R12, R7 ;  /* 0x00000007000c7213 */ /* 0x000fe20000000000 */
[----:B------:R-:W-:Y:S01]  /*1100*/  IMAD.MOV R4, RZ, RZ, -R4 ;  /* 0x000000ffff047224 */ /* 0x000fe200078e0a04 */
[----:B------:R-:W-:Y:S01]  /*1110*/  ISETP.GE.AND P3, PT, R7, RZ, PT ;  /* 0x000000ff0700720c */ /* 0x000fe20003f66270 */
[----:B------:R-:W-:Y:S01]  /*1120*/  @!P5 IMAD.IADD R10, R10, 0x1, -R35 ;  /* 0x000000010a0ad824 */ /* 0x000fe200078e0a23 */
[----:B------:R-:W-:Y:S01]  /*1130*/  ISETP.GE.AND P2, PT, R2, RZ, PT ;  /* 0x000000ff0200720c */ /* 0x000fe20003f46270 */
[C---:B------:R-:W-:Y:S01]  /*1140*/  IMAD R4, R35.reuse, R4, R11 ;  /* 0x0000000423047224 */ /* 0x040fe200078e020b */
[----:B------:R-:W-:Y:S01]  /*1150*/  LOP3.LUT R20, R8, 0xa, RZ, 0xfc, !PT ;  /* 0x0000000a08147812 */ /* 0x000fe200078efcff */
[----:B------:R-:W-:Y:S01]  /*1160*/  IMAD.HI.U32 R7, R6, R12, RZ ;  /* 0x0000000c06077227 */ /* 0x000fe200078e00ff */
[C---:B------:R-:W-:Y:S02]  /*1170*/  ISETP.GT.U32.AND P6, PT, R35.reuse, R10, PT ;  /* 0x0000000a2300720c */ /* 0x040fe40003fc4070 */
[----:B------:R-:W-:Y:S01]  /*1180*/  ISETP.GT.U32.AND P5, PT, R35, R4, PT ;  /* 0x000000042300720c */ /* 0x000fe20003fa4070 */
[----:B------:R-:W-:Y:S01]  /*1190*/  @!P0 IMAD.IADD R3, R3, 0x1, -R14 ;  /* 0x0000000103038824 */ /* 0x000fe200078e0a0e */
[----:B------:R-:W-:Y:S01]  /*11a0*/  ISETP.NE.AND P0, PT, R42, RZ, PT ;  /* 0x000000ff2a00720c */ /* 0x000fe20003f05270 */
[----:B------:R-:W-:Y:S01]  /*11b0*/  IMAD.MOV R7, RZ, RZ, -R7 ;  /* 0x000000ffff077224 */ /* 0x000fe200078e0a07 */
[C---:B------:R-:W-:Y:S01]  /*11c0*/  LOP3.LUT R24, R8.reuse, 0xc, RZ, 0xfc, !PT ;  /* 0x0000000c08187812 */ /* 0x040fe200078efcff */
[----:B------:R-:W-:Y:S01]  /*11d0*/  IMAD.MOV.U32 R179, RZ, RZ, R3 ;  /* 0x000000ffffb37224 */ /* 0x000fe200078e0003 */
[----:B------:R-:W-:Y:S01]  /*11e0*/  LOP3.LUT R3, R8, 0x6, RZ, 0xfc, !PT ;  /* 0x0000000608037812 */ /* 0x000fe200078efcff */
[----:B------:R-:W-:Y:S01]  /*11f0*/  IMAD R7, R35, R7, R12 ;  /* 0x0000000723077224 */ /* 0x000fe200078e020c */
[----:B------:R-:W-:Y:S01]  /*1200*/  IABS R16, R24 ;  /* 0x0000001800107213 */ /* 0x000fe20000000000 */
[----:B------:R-:W-:Y:S01]  /*1210*/  @!P2 IMAD.MOV R179, RZ, RZ, -R179 ;  /* 0x000000ffffb3a224 */ /* 0x000fe200078e0ab3 */
[----:B------:R-:W-:Y:S01]  /*1220*/  ISETP.GE.AND P2, PT, R15, RZ, PT ;  /* 0x000000ff0f00720c */ /* 0x000fe20003f46270 */
[--C-:B------:R-:W-:Y:S01]  /*1230*/  @!P6 IMAD.IADD R10, R10, 0x1, -R35.reuse ;  /* 0x000000010a0ae824 */ /* 0x100fe200078e0a23 */
[----:B------:R-:W-:Y:S01]  /*1240*/  ISETP.GT.U32.AND P6, PT, R35, R7, PT ;  /* 0x000000072300720c */ /* 0x000fe20003fc4070 */
[----:B------:R-:W-:Y:S01]  /*1250*/  @!P5 IMAD.IADD R4, R4, 0x1, -R35 ;  /* 0x000000010404d824 */ /* 0x000fe200078e0a23 */
[----:B------:R-:W-:Y:S01]  /*1260*/  IABS R11, R3 ;  /* 0x00000003000b7213 */ /* 0x000fe20000000000 */
[----:B------:R-:W-:Y:S01]  /*1270*/  IMAD.HI.U32 R9, R6, R13, RZ ;  /* 0x0000000d06097227 */ /* 0x000fe200078e00ff */
[----:B------:R-:W-:-:S02]  /*1280*/  @!P0 LOP3.LUT R179, RZ, R42, RZ, 0x33, !PT ;  /* 0x0000002affb38212 */ /* 0x000fc400078e33ff */
[----:B------:R-:W-:Y:S01]  /*1290*/  ISETP.GT.U32.AND P5, PT, R35, R4, PT ;  /* 0x000000042300720c */ /* 0x000fe20003fa4070 */
[----:B------:R-:W-:Y:S01]  /*12a0*/  IMAD.MOV R14, RZ, RZ, -R9 ;  /* 0x000000ffff0e7224 */ /* 0x000fe200078e0a09 */
[----:B------:R-:W-:Y:S01]  /*12b0*/  ISETP.GE.AND P0, PT, R3, RZ, PT ;  /* 0x000000ff0300720c */ /* 0x000fe20003f06270 */
[----:B------:R-:W-:Y:S01]  /*12c0*/  IMAD.MOV.U32 R21, RZ, RZ, R10 ;  /* 0x000000ffff157224 */ /* 0x000fe200078e000a */
[----:B------:R-:W-:Y:S01]  /*12d0*/  IABS R15, R20 ;  /* 0x00000014000f7213 */ /* 0x000fe20000000000 */
[----:B------:R-:W-:Y:S01]  /*12e0*/  IMAD R9, R35, R14, R13 ;  /* 0x0000000e23097224 */ /* 0x000fe200078e020d */
[----:B------:R-:W-:Y:S01]  /*12f0*/  IABS R13, R17 ;  /* 0x00000011000d7213 */ /* 0x000fe20000000000 */
[----:B------:R-:W-:Y:S01]  /*1300*/  @!P2 IMAD.MOV R21, RZ, RZ, -R21 ;  /* 0x000000ffff15a224 */ /* 0x000fe200078e0a15 */
[C---:B------:R-:W-:Y:S01]  /*1310*/  ISETP.GE.AND P2, PT, R8.reuse, RZ, PT ;  /* 0x000000ff0800720c */ /* 0x040fe20003f46270 */
[----:B------:R-:W-:Y:S01]  /*1320*/  @!P6 IMAD.IADD R7, R7, 0x1, -R35 ;  /* 0x000000010707e824 */ /* 0x000fe200078e0a23 */
[----:B------:R-:W-:Y:S01]  /*1330*/  LOP3.LUT R25, R8, 0xe, RZ, 0xfc, !PT ;  /* 0x0000000e08197812 */ /* 0x000fe200078efcff */
[----:B------:R-:W-:Y:S01]  /*1340*/  IMAD.HI.U32 R3, R6, R11, RZ ;  /* 0x0000000b06037227 */ /* 0x000fe200078e00ff */
[----:B------:R-:W-:-:S02]  /*1350*/  LOP3.LUT R26, R8, 0x10, RZ, 0xfc, !PT ;  /* 0x00000010081a7812 */ /* 0x000fc400078efcff */
[C---:B------:R-:W-:Y:S01]  /*1360*/  ISETP.GT.U32.AND P6, PT, R35.reuse, R7, PT ;  /* 0x000000072300720c */ /* 0x040fe20003fc4070 */
[----:B------:R-:W-:Y:S01]  /*1370*/  IMAD.HI.U32 R10, R6, R13, RZ ;  /* 0x0000000d060a7227 */ /* 0x000fe200078e00ff */
[C---:B------:R-:W-:Y:S02]  /*1380*/  LOP3.LUT R27, R8.reuse, 0x12, RZ, 0xfc, !PT ;  /* 0x00000012081b7812 */ /* 0x040fe400078efcff */
[----:B------:R-:W-:Y:S01]  /*1390*/  LOP3.LUT R28, R8, 0x14, RZ, 0xfc, !PT ;  /* 0x00000014081c7812 */ /* 0x000fe200078efcff */
[----:B------:R-:W-:Y:S01]  /*13a0*/  IMAD.MOV R12, RZ, RZ, -R3 ;  /* 0x000000ffff0c7224 */ /* 0x000fe200078e0a03 */
[----:B------:R-:W-:Y:S01]  /*13b0*/  IABS R18, R27 ;  /* 0x0000001b00127213 */ /* 0x000fe20000000000 */
[----:B------:R-:W-:Y:S01]  /*13c0*/  @!P5 IMAD.IADD R4, R4, 0x1, -R35 ;  /* 0x000000010404d824 */ /* 0x000fe200078e0a23 */
[C---:B------:R-:W-:Y:S01]  /*13d0*/  ISETP.GT.U32.AND P5, PT, R35.reuse, R9, PT ;  /* 0x000000092300720c */ /* 0x040fe20003fa4070 */
[----:B------:R-:W-:Y:S01]  /*13e0*/  IMAD.MOV R14, RZ, RZ, -R10 ;  /* 0x000000ffff0e7224 */ /* 0x000fe200078e0a0a */
[----:B------:R-:W-:Y:S01]  /*13f0*/  IABS R19, R28 ;  /* 0x0000001c00137213 */ /* 0x000fe20000000000 */
[C---:B------:R-:W-:Y:S01]  /*1400*/  IMAD R10, R35.reuse, R12, R11 ;  /* 0x0000000c230a7224 */ /* 0x040fe200078e020b */
[C---:B------:R-:W-:Y:S01]  /*1410*/  LOP3.LUT R29, R8.reuse, 0x16, RZ, 0xfc, !PT ;  /* 0x00000016081d7812 */ /* 0x040fe200078efcff */
[----:B------:R-:W-:Y:S01]  /*1420*/  IMAD.MOV.U32 R3, RZ, RZ, R4 ;  /* 0x000000ffff037224 */ /* 0x000fe200078e0004 */
[C---:B------:R-:W-:Y:S01]  /*1430*/  LOP3.LUT R30, R8.reuse, 0x18, RZ, 0xfc, !PT ;  /* 0x00000018081e7812 */ /* 0x040fe200078efcff */
[C---:B------:R-:W-:Y:S01]  /*1440*/  IMAD R11, R35.reuse, R14, R13 ;  /* 0x0000000e230b7224 */ /* 0x040fe200078e020d */
[----:B------:R-:W-:Y:S01]  /*1450*/  LOP3.LUT R32, R8, 0x1a, RZ, 0xfc, !PT ;  /* 0x0000001a08207812 */ /* 0x000fe200078efcff */
[----:B------:R-:W-:Y:S01]  /*1460*/  @!P2 IMAD.MOV R3, RZ, RZ, -R3 ;  /* 0x000000ffff03a224 */ /* 0x000fe200078e0a03 */
[----:B------:R-:W-:Y:S01]  /*1470*/  ISETP.GT.U32.AND P2, PT, R35, R10, PT ;  /* 0x0000000a2300720c */ /* 0x000fe20003f44070 */
[--C-:B------:R-:W-:Y:S01]  /*1480*/  @!P6 IMAD.IADD R7, R7, 0x1, -R35.reuse ;  /* 0x000000010707e824 */ /* 0x100fe200078e0a23 */
[----:B------:R-:W-:Y:S01]  /*1490*/  ISETP.GT.U32.AND P6, PT, R35, R11, PT ;  /* 0x0000000b2300720c */ /* 0x000fe20003fc4070 */
[----:B------:R-:W-:Y:S01]  /*14a0*/  @!P5 IMAD.IADD R9, R9, 0x1, -R35 ;  /* 0x000000010909d824 */ /* 0x000fe200078e0a23 */
[----:B------:R-:W-:Y:S01]  /*14b0*/  ISETP.GE.AND P5, PT, R17, RZ, PT ;  /* 0x000000ff1100720c */ /* 0x000fe20003fa6270 */
[----:B------:R-:W-:Y:S01]  /*14c0*/  IMAD.HI.U32 R4, R6, R15, RZ ;  /* 0x0000000f06047227 */ /* 0x000fe200078e00ff */
[----:B------:R-:W-:-:S02]  /*14d0*/  IABS R23, R32 ;  /* 0x0000002000177213 */ /* 0x000fc40000000000 */
[----:B------:R-:W-:Y:S01]  /*14e0*/  LOP3.LUT R175, R22, 0x1000, R175, 0xf8, !PT ;  /* 0x0000100016af7812 */ /* 0x000fe200078ef8af */
[----:B------:R-:W-:-:S04]  /*14f0*/  IMAD.HI.U32 R12, R6, R16, RZ ;  /* 0x00000010060c7227 */ /* 0x000fc800078e00ff */
[--C-:B------:R-:W-:Y:S01]  /*1500*/  @!P2 IMAD.IADD R10, R10, 0x1, -R35.reuse ;  /* 0x000000010a0aa824 */ /* 0x100fe200078e0a23 */
[----:B------:R-:W-:Y:S01]  /*1510*/  ISETP.GT.U32.AND P2, PT, R35, R9, PT ;  /* 0x000000092300720c */ /* 0x000fe20003f44070 */
[----:B------:R-:W-:Y:S02]  /*1520*/  @!P6 IMAD.IADD R11, R11, 0x1, -R35 ;  /* 0x000000010b0be824 */ /* 0x000fe400078e0a23 */
[----:B------:R-:W-:Y:S01]  /*1530*/  IMAD.MOV R4, RZ, RZ, -R4 ;  /* 0x000000ffff047224 */ /* 0x000fe200078e0a04 */
[C---:B------:R-:W-:Y:S01]  /*1540*/  ISETP.GT.U32.AND P6, PT, R35.reuse, R10, PT ;  /* 0x0000000a2300720c */ /* 0x040fe20003fc4070 */
[----:B------:R-:W-:Y:S02]  /*1550*/  IMAD.MOV R13, RZ, RZ, -R12 ;  /* 0x000000ffff0d7224 */ /* 0x000fe400078e0a0c */
[C---:B------:R-:W-:Y:S01]  /*1560*/  IMAD R12, R35.reuse, R4, R15 ;  /* 0x00000004230c7224 */ /* 0x040fe200078e020f */
[----:B------:R-:W-:Y:S01]  /*1570*/  IABS R15, R25 ;  /* 0x00000019000f7213 */ /* 0x000fe20000000000 */
[C---:B------:R-:W-:Y:S01]  /*1580*/  IMAD R13, R35.reuse, R13, R16 ;  /* 0x0000000d230d7224 */ /* 0x040fe200078e0210 */
[----:B------:R-:W-:Y:S01]  /*1590*/  IABS R16, R26 ;  /* 0x0000001a00107213 */ /* 0x000fe20000000000 */
[----:B------:R-:W-:Y:S01]  /*15a0*/  @!P3 IMAD.MOV R7, RZ, RZ, -R7 ;  /* 0x000000ffff07b224 */ /* 0x000fe200078e0a07 */
[----:B------:R-:W-:Y:S01]  /*15b0*/  ISETP.GT.U32.AND P3, PT, R35, R11, PT ;  /* 0x0000000b2300720c */ /* 0x000fe20003f64070 */
[----:B------:R-:W-:-:S04]  /*15c0*/  IMAD.HI.U32 R4, R6, R15, RZ ;  /* 0x0000000f06047227 */ /* 0x000fc800078e00ff */
[----:B------:R-:W-:Y:S01]  /*15d0*/  @!P6 IMAD.IADD R10, R10, 0x1, -R35 ;  /* 0x000000010a0ae824 */ /* 0x000fe200078e0a23 */
[----:B------:R-:W-:Y:S01]  /*15e0*/  ISETP.GT.U32.AND P6, PT, R35, R13, PT ;  /* 0x0000000d2300720c */ /* 0x000fe20003fc4070 */
[----:B------:R-:W-:-:S04]  /*15f0*/  IMAD.HI.U32 R14, R6, R16, RZ ;  /* 0x00000010060e7227 */ /* 0x000fc800078e00ff */
[----:B------:R-:W-:Y:S01]  /*1600*/  @!P2 IMAD.IADD R9, R9, 0x1, -R35 ;  /* 0x000000010909a824 */ /* 0x000fe200078e0a23 */
[C---:B------:R-:W-:Y:S01]  /*1610*/  ISETP.GT.U32.AND P2, PT, R35.reuse, R12, PT ;  /* 0x0000000c2300720c */ /* 0x040fe20003f44070 */
[----:B------:R-:W-:Y:S02]  /*1620*/  IMAD.MOV R4, RZ, RZ, -R4 ;  /* 0x000000ffff047224 */ /* 0x000fe400078e0a04 */
[----:B------:R-:W-:Y:S02]  /*1630*/  IMAD.MOV R17, RZ, RZ, -R14 ;  /* 0x000000ffff117224 */ /* 0x000fe400078e0a0e */
[C---:B------:R-:W-:Y:S02]  /*1640*/  IMAD R14, R35.reuse, R4, R15 ;  /* 0x00000004230e7224 */ /* 0x040fe400078e020f */
[----:B------:R-:W-:Y:S02]  /*1650*/  IMAD R15, R35, R17, R16 ;  /* 0x00000011230f7224 */ /* 0x000fe400078e0210 */
[----:B------:R-:W-:-:S02]  /*1660*/  @!P6 IMAD.IADD R13, R13, 0x1, -R35 ;  /* 0x000000010d0de824 */ /* 0x000fc400078e0a23 */
[----:B------:R-:W-:Y:S01]  /*1670*/  IMAD.HI.U32 R4, R6, R18, RZ ;  /* 0x0000001206047227 */ /* 0x000fe200078e00ff */
[----:B------:R-:W-:-:S03]  /*1680*/  ISETP.GT.U32.AND P6, PT, R35, R15, PT ;  /* 0x0000000f2300720c */ /* 0x000fc60003fc4070 */
[----:B------:R-:W-:Y:S01]  /*1690*/  @!P2 IMAD.IADD R12, R12, 0x1, -R35 ;  /* 0x000000010c0ca824 */ /* 0x000fe200078e0a23 */
[----:B------:R-:W-:Y:S01]  /*16a0*/  ISETP.GT.U32.AND P2, PT, R35, R14, PT ;  /* 0x0000000e2300720c */ /* 0x000fe20003f44070 */
[----:B------:R-:W-:-:S04]  /*16b0*/  IMAD.HI.U32 R16, R6, R19, RZ ;  /* 0x0000001306107227 */ /* 0x000fc800078e00ff */
[----:B------:R-:W-:Y:S02]  /*16c0*/  IMAD.MOV R4, RZ, RZ, -R4 ;  /* 0x000000ffff047224 */ /* 0x000fe400078e0a04 */
[--C-:B------:R-:W-:Y:S01]  /*16d0*/  @!P3 IMAD.IADD R11, R11, 0x1, -R35.reuse ;  /* 0x000000010b0bb824 */ /* 0x100fe200078e0a23 */
[----:B------:R-:W-:Y:S01]  /*16e0*/  ISETP.GE.AND P3, PT, R20, RZ, PT ;  /* 0x000000ff1400720c */ /* 0x000fe20003f66270 */
[----:B------:R-:W-:Y:S02]  /*16f0*/  IMAD.MOV R20, RZ, RZ, -R16 ;  /* 0x000000ffff147224 */ /* 0x000fe400078e0a10 */
[--C-:B------:R-:W-:Y:S01]  /*1700*/  @!P6 IMAD.IADD R15, R15, 0x1, -R35.reuse ;  /* 0x000000010f0fe824 */ /* 0x100fe200078e0a23 */
[C---:B------:R-:W-:Y:S01]  /*1710*/  ISETP.GT.U32.AND P6, PT, R35.reuse, R13, PT ;  /* 0x0000000d2300720c */ /* 0x040fe20003fc4070 */
[C---:B------:R-:W-:Y:S01]  /*1720*/  IMAD R16, R35.reuse, R4, R18 ;  /* 0x0000000423107224 */ /* 0x040fe200078e0212 */
[----:B------:R-:W-:Y:S01]  /*1730*/  IABS R18, R29 ;  /* 0x0000001d00127213 */ /* 0x000fe20000000000 */
[----:B------:R-:W-:Y:S01]  /*1740*/  @!P2 IMAD.IADD R14, R14, 0x1, -R35 ;  /* 0x000000010e0ea824 */ /* 0x000fe200078e0a23 */
[----:B------:R-:W-:Y:S01]  /*1750*/  ISETP.GT.U32.AND P2, PT, R35, R12, PT ;  /* 0x0000000c2300720c */ /* 0x000fe20003f44070 */
[----:B------:R-:W-:-:S02]  /*1760*/  @!P0 IMAD.MOV R10, RZ, RZ, -R10 ;  /* 0x000000ffff0a8224 */ /* 0x000fc400078e0a0a */
[----:B------:R-:W-:Y:S01]  /*1770*/  IMAD.HI.U32 R4, R6, R18, RZ ;  /* 0x0000001206047227 */ /* 0x000fe200078e00ff */
[----:B------:R-:W-:-:S03]  /*1780*/  ISETP.GT.U32.AND P0, PT, R35, R14, PT ;  /* 0x0000000e2300720c */ /* 0x000fc60003f04070 */
[----:B------:R-:W-:Y:S01]  /*1790*/  IMAD R17, R35, R20, R19 ;  /* 0x0000001423117224 */ /* 0x000fe200078e0213 */
[----:B------:R-:W-:Y:S01]  /*17a0*/  IABS R19, R30 ;  /* 0x0000001e00137213 */ /* 0x000fe20000000000 */
[----:B------:R-:W-:Y:S02]  /*17b0*/  IMAD.MOV R4, RZ, RZ, -R4 ;  /* 0x000000ffff047224 */ /* 0x000fe400078e0a04 */
[----:B------:R-:W-:Y:S01]  /*17c0*/  @!P6 IMAD.IADD R13, R13, 0x1, -R35 ;  /* 0x000000010d0de824 */ /* 0x000fe200078e0a23 */
[C---:B------:R-:W-:Y:S01]  /*17d0*/  ISETP.GT.U32.AND P6, PT, R35.reuse, R17, PT ;  /* 0x000000112300720c */ /* 0x040fe20003fc4070 */
[----:B------:R-:W-:Y:S02]  /*17e0*/  IMAD R18, R35, R4, R18 ;  /* 0x0000000423127224 */ /* 0x000fe400078e0212 */
[----:B------:R-:W-:-:S04]  /*17f0*/  IMAD.HI.U32 R4, R6, R19, RZ ;  /* 0x0000001306047227 */ /* 0x000fc800078e00ff */
[----:B------:R-:W-:Y:S02]  /*1800*/  IMAD.MOV R20, RZ, RZ, -R4 ;  /* 0x000000ffff147224 */ /* 0x000fe400078e0a04 */
[----:B------:R-:W-:Y:S01]  /*1810*/  @!P0 IMAD.IADD R14, R14, 0x1, -R35 ;  /* 0x000000010e0e8824 */ /* 0x000fe200078e0a23 */
[C---:B------:R-:W-:Y:S01]  /*1820*/  ISETP.GT.U32.AND P0, PT, R35.reuse, R18, PT ;  /* 0x000000122300720c */ /* 0x040fe20003f04070 */
[----:B------:R-:W-:Y:S01]  /*1830*/  @!P4 IMAD.MOV R9, RZ, RZ, -R9 ;  /* 0x000000ffff09c224 */ /* 0x000fe200078e0a09 */
[C---:B------:R-:W-:Y:S01]  /*1840*/  ISETP.GT.U32.AND P4, PT, R35.reuse, R15, PT ;  /* 0x0000000f2300720c */ /* 0x040fe20003f84070 */
[----:B------:R-:W-:Y:S02]  /*1850*/  IMAD R19, R35, R20, R19 ;  /* 0x0000001423137224 */ /* 0x000fe400078e0213 */
[--C-:B------:R-:W-:Y:S02]  /*1860*/  @!P6 IMAD.IADD R17, R17, 0x1, -R35.reuse ;  /* 0x000000011111e824 */ /* 0x100fe400078e0a23 */
[----:B------:R-:W-:Y:S01]  /*1870*/  @!P2 IMAD.IADD R12, R12, 0x1, -R35 ;  /* 0x000000010c0ca824 */ /* 0x000fe200078e0a23 */
[C---:B------:R-:W-:Y:S01]  /*1880*/  ISETP.GT.U32.AND P6, PT, R35.reuse, R19, PT ;  /* 0x000000132300720c */ /* 0x040fe20003fc4070 */
[----:B------:R-:W-:Y:S01]  /*1890*/  IMAD.HI.U32 R4, R6, R23, RZ ;  /* 0x0000001706047227 */ /* 0x000fe200078e00ff */
[----:B------:R-:W-:-:S03]  /*18a0*/  ISETP.GT.U32.AND P2, PT, R35, R16, PT ;  /* 0x000000102300720c */ /* 0x000fc60003f44070 */
[--C-:B------:R-:W-:Y:S01]  /*18b0*/  @!P0 IMAD.IADD R18, R18, 0x1, -R35.reuse ;  /* 0x0000000112128824 */ /* 0x100fe200078e0a23 */
[----:B------:R-:W-:Y:S01]  /*18c0*/  ISETP.GE.AND P0, PT, R26, RZ, PT ;  /* 0x000000ff1a00720c */ /* 0x000fe20003f06270 */
[----:B------:R-:W-:Y:S02]  /*18d0*/  IMAD.MOV R4, RZ, RZ, -R4 ;  /* 0x000000ffff047224 */ /* 0x000fe400078e0a04 */
[----:B------:R-:W-:Y:S01]  /*18e0*/  @!P4 IMAD.IADD R15, R15, 0x1, -R35 ;  /* 0x000000010f0fc824 */ /* 0x000fe200078e0a23 */
[----:B------:R-:W-:Y:S01]  /*18f0*/  ISETP.GE.AND P4, PT, R24, RZ, PT ;  /* 0x000000ff1800720c */ /* 0x000fe20003f86270 */
[----:B------:R-:W-:Y:S01]  /*1900*/  @!P3 IMAD.MOV R12, RZ, RZ, -R12 ;  /* 0x000000ffff0cb224 */ /* 0x000fe200078e0a0c */
[----:B------:R-:W-:Y:S01]  /*1910*/  LOP3.LUT R24, R8, 0x1c, RZ, 0xfc, !PT ;  /* 0x0000001c08187812 */ /* 0x000fe200078efcff */
[C---:B------:R-:W-:Y:S01]  /*1920*/  IMAD R8, R35.reuse, R4, R23 ;  /* 0x0000000423087224 */ /* 0x040fe200078e0217 */
[----:B------:R-:W-:Y:S01]  /*1930*/  ISETP.GT.U32.AND P3, PT, R35, R17, PT ;  /* 0x000000112300720c */ /* 0x000fe20003f64070 */
[--C-:B------:R-:W-:Y:S01]  /*1940*/  @!P6 IMAD.IADD R19, R19, 0x1, -R35.reuse ;  /* 0x000000011313e824 */ /* 0x100fe200078e0a23 */
[----:B------:R-:W-:Y:S01]  /*1950*/  ISETP.GE.AND P6, PT, R41, UR31, PT ;  /* 0x0000001f29007c0c */ /* 0x000fe2000bfc6270 */
[----:B------:R-:W-:Y:S01]  /*1960*/  IMAD.U32 R4, RZ, RZ, UR4 ;  /* 0x00000004ff047e24 */ /* 0x000fe2000f8e00ff */
[----:B------:R-:W-:Y:S01]  /*1970*/  IABS R20, R24 ;  /* 0x0000001800147213 */ /* 0x000fe20000000000 */
[----:B------:R-:W-:Y:S01]  /*1980*/  @!P2 IMAD.IADD R16, R16, 0x1, -R35 ;  /* 0x000000011010a824 */ /* 0x000fe200078e0a23 */
[----:B------:R-:W-:Y:S01]  /*1990*/  ISETP.GE.AND P2, PT, R25, RZ, PT ;  /* 0x000000ff1900720c */ /* 0x000fe20003f46270 */
[----:B------:R-:W-:Y:S01]  /*19a0*/  @!P0 IMAD.MOV R15, RZ, RZ, -R15 ;  /* 0x000000ffff0f8224 */ /* 0x000fe200078e0a0f */
[----:B------:R-:W-:Y:S01]  /*19b0*/  SEL R23, R4, RZ, !P6 ;  /* 0x000000ff04177207 */ /* 0x000fe20007000000 */
[----:B------:R-:W-:Y:S01]  /*19c0*/  IMAD.HI.U32 R6, R6, R20, RZ ;  /* 0x0000001406067227 */ /* 0x000fe200078e00ff */
[C---:B------:R-:W-:Y:S01]  /*19d0*/  ISETP.GT.U32.AND P6, PT, R35.reuse, R16, PT ;  /* 0x000000102300720c */ /* 0x040fe20003fc4070 */
[----:B------:R-:W1:Y:S01]  /*19e0*/  LDCU UR4, c[0x0][0x3a4] ;  /* 0x00007480ff0477ac */ /* 0x000e620008000800 */
[----:B------:R-:W-:Y:S01]  /*19f0*/  ISETP.GT.U32.AND P0, PT, R35, R8, PT ;  /* 0x000000082300720c */ /* 0x000fe20003f04070 */
[----:B------:R-:W-:-:S02]  /*1a00*/  IMAD.MOV R6, RZ, RZ, -R6 ;  /* 0x000000ffff067224 */ /* 0x000fc400078e0a06 */
[----:B------:R-:W-:Y:S01]  /*1a10*/  @!P3 IMAD.IADD R17, R17, 0x1, -R35 ;  /* 0x000000011111b824 */ /* 0x000fe200078e0a23 */
[----:B------:R-:W-:Y:S01]  /*1a20*/  ISETP.GE.AND P3, PT, R27, RZ, PT ;  /* 0x000000ff1b00720c */ /* 0x000fe20003f66270 */
[C---:B------:R-:W-:Y:S02]  /*1a30*/  IMAD R20, R35.reuse, R6, R20 ;  /* 0x0000000623147224 */ /* 0x040fe400078e0214 */
[----:B------:R-:W-:Y:S01]  /*1a40*/  @!P2 IMAD.MOV R14, RZ, RZ, -R14 ;  /* 0x000000ffff0ea224 */ /* 0x000fe200078e0a0e */
[C---:B------:R-:W-:Y:S01]  /*1a50*/  ISETP.GT.U32.AND P2, PT, R35.reuse, R19, PT ;  /* 0x000000132300720c */ /* 0x040fe20003f44070 */
[----:B------:R-:W-:Y:S01]  /*1a60*/  @!P5 IMAD.MOV R11, RZ, RZ, -R11 ;  /* 0x000000ffff0bd224 */ /* 0x000fe200078e0a0b */
[C---:B------:R-:W-:Y:S01]  /*1a70*/  ISETP.GT.U32.AND P5, PT, R35.reuse, R18, PT ;  /* 0x000000122300720c */ /* 0x040fe20003fa4070 */
[--C-:B------:R-:W-:Y:S01]  /*1a80*/  @!P6 IMAD.IADD R16, R16, 0x1, -R35.reuse ;  /* 0x000000011010e824 */ /* 0x100fe200078e0a23 */
[----:B------:R-:W-:Y:S01]  /*1a90*/  ISETP.GT.U32.AND P6, PT, R35, R20, PT ;  /* 0x000000142300720c */ /* 0x000fe20003fc4070 */
[----:B------:R-:W-:Y:S01]  /*1aa0*/  @!P0 IMAD.IADD R8, R8, 0x1, -R35 ;  /* 0x0000000108088824 */ /* 0x000fe200078e0a23 */
[----:B------:R-:W-:Y:S01]  /*1ab0*/  ISETP.GE.AND P0, PT, R182, UR31, PT ;  /* 0x0000001fb6007c0c */ /* 0x000fe2000bf06270 */
[----:B------:R-:W-:Y:S01]  /*1ac0*/  @!P4 IMAD.MOV R13, RZ, RZ, -R13 ;  /* 0x000000ffff0dc224 */ /* 0x000fe200078e0a0d */
[----:B------:R-:W-:Y:S01]  /*1ad0*/  ISETP.NE.U32.AND P4, PT, R23, RZ, PT ;  /* 0x000000ff1700720c */ /* 0x000fe20003f85070 */
[----:B------:R-:W-:Y:S01]  /*1ae0*/  @!P3 IMAD.MOV R16, RZ, RZ, -R16 ;  /* 0x000000ffff10b224 */ /* 0x000fe200078e0a10 */
[----:B------:R-:W-:Y:S01]  /*1af0*/  SEL R6, R4, RZ, !P0 ;  /* 0x000000ff04067207 */ /* 0x000fe20004000000 */
[----:B------:R-:W-:Y:S01]  /*1b00*/  IMAD R23, R120, 0x2, R180 ;  /* 0x0000000278177824 */ /* 0x000fe200078e02b4 */
[----:B------:R-:W-:Y:S01]  /*1b10*/  ISETP.GE.AND P0, PT, R30, RZ, PT ;  /* 0x000000ff1e00720c */ /* 0x000fe20003f06270 */
[----:B------:R-:W-:Y:S01]  /*1b20*/  @!P2 IMAD.IADD R19, R19, 0x1, -R35 ;  /* 0x000000011313a824 */ /* 0x000fe200078e0a23 */
[----:B------:R-:W-:Y:S01]  /*1b30*/  ISETP.GT.U32.AND P3, PT, R35, R8, PT ;  /* 0x000000082300720c */ /* 0x000fe20003f64070 */
[----:B------:R-:W-:Y:S01]  /*1b40*/  IMAD R25, R120, 0x2, R23 ;  /* 0x0000000278197824 */ /* 0x000fe200078e0217 */
[----:B------:R-:W-:Y:S01]  /*1b50*/  ISETP.GE.AND P2, PT, R29, RZ, PT ;  /* 0x000000ff1d00720c */ /* 0x000fe20003f46270 */
[----:B------:R-:W-:Y:S01]  /*1b60*/  @!P6 IMAD.IADD R20, R20, 0x1, -R35 ;  /* 0x000000011414e824 */ /* 0x000fe200078e0a23 */
[----:B------:R-:W-:Y:S01]  /*1b70*/  ISETP.GE.AND P6, PT, R181, UR31, PT ;  /* 0x0000001fb5007c0c */ /* 0x000fe2000bfc6270 */
[----:B------:R-:W-:-:S02]  /*1b80*/  IMAD R27, R120, 0x2, R25 ;  /* 0x00000002781b7824 */ /* 0x000fc400078e0219 */
[----:B------:R-:W-:Y:S01]  /*1b90*/  @!P5 IMAD.IADD R18, R18, 0x1, -R35 ;  /* 0x000000011212d824 */ /* 0x000fe200078e0a23 */
[----:B------:R-:W-:Y:S01]  /*1ba0*/  SEL R26, R4, RZ, !P6 ;  /* 0x000000ff041a7207 */ /* 0x000fe20007000000 */
[----:B------:R-:W-:Y:S01]  /*1bb0*/  IMAD R29, R120, 0x2, R27 ;  /* 0x00000002781d7824 */ /* 0x000fe200078e021b */
[----:B------:R-:W-:Y:S01]  /*1bc0*/  ISETP.GT.U32.AND P6, PT, R35, R20, PT ;  /* 0x000000142300720c */ /* 0x000fe20003fc4070 */
[----:B------:R-:W-:Y:S01]  /*1bd0*/  @!P0 IMAD.MOV R19, RZ, RZ, -R19 ;  /* 0x000000ffff138224 */ /* 0x000fe200078e0a13 */
[----:B------:R-:W-:Y:S01]  /*1be0*/  ISETP.GE.AND P5, PT, R28, RZ, PT ;  /* 0x000000ff1c00720c */ /* 0x000fe20003fa6270 */
[----:B------:R-:W-:Y:S01]  /*1bf0*/  @!P3 IMAD.IADD R8, R8, 0x1, -R35 ;  /* 0x000000010808b824 */ /* 0x000fe200078e0a23 */
[----:B------:R-:W-:Y:S01]  /*1c00*/  ISETP.GE.AND P0, PT, R32, RZ, PT ;  /* 0x000000ff2000720c */ /* 0x000fe20003f06270 */
[----:B------:R-:W-:Y:S01]  /*1c10*/  IMAD R31, R120, 0x4, R29 ;  /* 0x00000004781f7824 */ /* 0x000fe200078e021d */
[----:B------:R-:W-:Y:S01]  /*1c20*/  ISETP.GE.AND P3, PT, R24, RZ, PT ;  /* 0x000000ff1800720c */ /* 0x000fe20003f66270 */
[----:B-1----:R-:W-:-:S02]  /*1c30*/  IMAD R179, R179, UR4, RZ ;  /* 0x00000004b3b37c24 */ /* 0x002fc4000f8e02ff */
[----:B------:R-:W-:Y:S02]  /*1c40*/  IMAD R33, R120, 0x2, R31 ;  /* 0x0000000278217824 */ /* 0x000fe400078e021f */
[----:B------:R-:W-:Y:S01]  /*1c50*/  @!P2 IMAD.MOV R18, RZ, RZ, -R18 ;  /* 0x000000ffff12a224 */ /* 0x000fe200078e0a12 */
[----:B------:R-:W-:Y:S01]  /*1c60*/  ISETP.NE.U32.AND P2, PT, R26, RZ, PT ;  /* 0x000000ff1a00720c */ /* 0x000fe20003f45070 */
[----:B------:R-:W-:Y:S01]  /*1c70*/  @!P6 IMAD.IADD R20, R20, 0x1, -R35 ;  /* 0x000000011414e824 */ /* 0x000fe200078e0a23 */
[----:B------:R-:W-:Y:S01]  /*1c80*/  ISETP.NE.AND P6, PT, R43, RZ, PT ;  /* 0x000000ff2b00720c */ /* 0x000fe20003fc5270 */
[----:B------:R-:W-:Y:S02]  /*1c90*/  IMAD R35, R120, 0x2, R33 ;  /* 0x0000000278237824 */ /* 0x000fe400078e0221 */
[----:B------:R-:W-:Y:S01]  /*1ca0*/  @!P5 IMAD.MOV R17, RZ, RZ, -R17 ;  /* 0x000000ffff11d224 */ /* 0x000fe200078e0a11 */
[----:B------:R-:W-:Y:S01]  /*1cb0*/  ISETP.NE.U32.AND P5, PT, R6, RZ, PT ;  /* 0x000000ff0600720c */ /* 0x000fe20003fa5070 */
[----:B------:R-:W-:Y:S01]  /*1cc0*/  @!P0 IMAD.MOV R8, RZ, RZ, -R8 ;  /* 0x000000ffff088224 */ /* 0x000fe200078e0a08 */
[----:B------:R-:W-:Y:S01]  /*1cd0*/  LOP3.LUT R6, RZ, R43, RZ, 0x33, !PT ;  /* 0x0000002bff067212 */ /* 0x000fe200078e33ff */
[----:B------:R-:W-:Y:S01]  /*1ce0*/  @!P3 IMAD.MOV R20, RZ, RZ, -R20 ;  /* 0x000000ffff14b224 */ /* 0x000fe200078e0a14 */
[----:B------:R-:W-:Y:S01]  /*1cf0*/  LEA R146, P0, R179, UR12, 0x2 ;  /* 0x0000000cb3927c11 */ /* 0x000fe2000f8010ff */
[----:B------:R-:W-:Y:S01]  /*1d00*/  IMAD R37, R120, 0x2, R35 ;  /* 0x0000000278257824 */ /* 0x000fe200078e0223 */
[----:B------:R-:W-:-:S02]  /*1d10*/  SEL R54, R6, R8, !P6 ;  /* 0x0000000806367207 */ /* 0x000fc40007000000 */
[----:B------:R-:W-:Y:S01]  /*1d20*/  SEL R74, R6, R3, !P6 ;  /* 0x00000003064a7207 */ /* 0x000fe20007000000 */
[----:B------:R-:W-:Y:S01]  /*1d30*/  IMAD R39, R120, 0x2, R37 ;  /* 0x0000000278277824 */ /* 0x000fe200078e0225 */
[C---:B------:R-:W-:Y:S02]  /*1d40*/  SEL R73, R6.reuse, R7, !P6 ;  /* 0x0000000706497207 */ /* 0x040fe40007000000 */
[----:B------:R-:W-:Y:S01]  /*1d50*/  SEL R72, R6, R9, !P6 ;  /* 0x0000000906487207 */ /* 0x000fe20007000000 */
[----:B------:R-:W-:Y:S01]  /*1d60*/  IMAD R3, R120, 0x2, R39 ;  /* 0x0000000278037824 */ /* 0x000fe200078e0227 */
[C---:B------:R-:W-:Y:S02]  /*1d70*/  SEL R71, R6.reuse, R10, !P6 ;  /* 0x0000000a06477207 */ /* 0x040fe40007000000 */
[----:B------:R-:W-:Y:S01]  /*1d80*/  SEL R70, R6, R11, !P6 ;  /* 0x0000000b06467207 */ /* 0x000fe20007000000 */
        /* <DEDUP_REMOVED lines=16> */
[----:B------:R-:W-:Y:S02]  /*1e90*/  LEA.HI.X.SX32 R8, R179, UR13, 0x2, P0 ;  /* 0x0000000db3087c11 */ /* 0x000fe400080f16ff */
[-C--:B------:R-:W-:Y:S02]  /*1ea0*/  LEA R86, P3, R23, R146.reuse, 0x2 ;  /* 0x0000009217567211 */ /* 0x080fe400078610ff */
[----:B------:R-:W-:-:S02]  /*1eb0*/  LEA R80, P6, R25, R146, 0x2 ;  /* 0x0000009219507211 */ /* 0x000fc400078c10ff */
[----:B------:R-:W-:Y:S02]  /*1ec0*/  LEA.HI.X.SX32 R87, R23, R8, 0x2, P3 ;  /* 0x0000000817577211 */ /* 0x000fe400018f16ff */
[----:B------:R-:W-:Y:S02]  /*1ed0*/  LEA R78, P3, R27, R146, 0x2 ;  /* 0x000000921b4e7211 */ /* 0x000fe400078610ff */
[----:B------:R-:W-:Y:S02]  /*1ee0*/  LEA.HI.X.SX32 R81, R25, R8, 0x2, P6 ;  /* 0x0000000819517211 */ /* 0x000fe400030f16ff */
[----:B------:R-:W-:Y:S02]  /*1ef0*/  LEA R118, P6, R29, R146, 0x2 ;  /* 0x000000921d767211 */ /* 0x000fe400078c10ff */
[----:B------:R-:W-:Y:S02]  /*1f00*/  LEA.HI.X.SX32 R79, R27, R8, 0x2, P3 ;  /* 0x000000081b4f7211 */ /* 0x000fe400018f16ff */
        /* <DEDUP_REMOVED lines=13> */
[----:B------:R-:W-:Y:S01]  /*1fe0*/  LEA.HI.X.SX32 R107, R3, R8, 0x2, P6 ;  /* 0x00000008036b7211 */ /* 0x000fe200030f16ff */
[C---:B------:R-:W-:Y:S01]  /*1ff0*/  IMAD R3, R120.reuse, 0x2, R17 ;  /* 0x0000000278037824 */ /* 0x040fe200078e0211 */
[----:B------:R-:W-:Y:S02]  /*2000*/  LEA R92, P6, R9, R146, 0x2 ;  /* 0x00000092095c7211 */ /* 0x000fe400078c10ff */
[----:B------:R-:W-:Y:S01]  /*2010*/  LEA.HI.X.SX32 R101, R7, R8, 0x2, P3 ;  /* 0x0000000807657211 */ /* 0x000fe200018f16ff */
[----:B------:R-:W-:Y:S01]  /*2020*/  IMAD R6, R120, 0x2, R3 ;  /* 0x0000000278067824 */ /* 0x000fe200078e0203 */
        /* <DEDUP_REMOVED lines=10> */
[C---:B------:R-:W-:Y:S02]  /*20d0*/  LEA R122, P6, R6.reuse, R146, 0x2 ;  /* 0x00000092067a7211 */ /* 0x040fe400078c10ff */
[----:B------:R-:W-:Y:S02]  /*20e0*/  LEA.HI.X.SX32 R171, R3, R8, 0x2, P3 ;  /* 0x0000000803ab7211 */ /* 0x000fe400018f16ff */
[----:B------:R-:W-:Y:S02]  /*20f0*/  LEA R172, P3, R191, R146, 0x2 ;  /* 0x00000092bfac7211 */ /* 0x000fe400078610ff */
[----:B------:R-:W-:Y:S02]  /*2100*/  LEA.HI.X.SX32 R123, R6, R8, 0x2, P6 ;  /* 0x00000008067b7211 */ /* 0x000fe400030f16ff */
[----:B------:R-:W-:-:S02]  /*2110*/  LEA R158, P6, R190, R146, 0x2 ;  /* 0x00000092be9e7211 */ /* 0x000fc400078c10ff */
[----:B------:R-:W-:Y:S02]  /*2120*/  LEA.HI.X.SX32 R173, R191, R8, 0x2, P3 ;  /* 0x00000008bfad7211 */ /* 0x000fe400018f16ff */
[C---:B------:R-:W-:Y:S02]  /*2130*/  LEA R164, P3, R189.reuse, R146, 0x2 ;  /* 0x00000092bda47211 */ /* 0x040fe400078610ff */
[----:B------:R-:W-:Y:S02]  /*2140*/  LEA.HI.X.SX32 R159, R190, R8, 0x2, P6 ;  /* 0x00000008be9f7211 */ /* 0x000fe400030f16ff */
[----:B------:R-:W-:Y:S02]  /*2150*/  LEA.HI R39, R38, 0xe, RZ, 0x1a ;  /* 0x0000000e26277811 */ /* 0x000fe400078fd0ff */
[----:B------:R-:W-:Y:S02]  /*2160*/  LEA R166, P6, R188, R146, 0x2 ;  /* 0x00000092bca67211 */ /* 0x000fe400078c10ff */
[----:B------:R-:W-:Y:S01]  /*2170*/  LEA.HI.X.SX32 R165, R189, R8, 0x2, P3 ;  /* 0x00000008bda57211 */ /* 0x000fe200018f16ff */
[----:B------:R-:W-:Y:S01]  /*2180*/  IMAD R178, R39, R120, RZ ;  /* 0x0000007827b27224 */ /* 0x000fe200078e02ff */
        /* <DEDUP_REMOVED lines=8> */
[----:B------:R-:W-:Y:S02]  /*2210*/  LEA.HI R37, R38, 0x1e, RZ, 0x1a ;  /* 0x0000001e26257811 */ /* 0x000fe400078fd0ff */
[----:B------:R-:W-:Y:S02]  /*2220*/  LEA R96, P3, R184, R146, 0x2 ;  /* 0x00000092b8607211 */ /* 0x000fe400078610ff */
[----:B------:R-:W-:Y:S01]  /*2230*/  LEA.HI.X.SX32 R103, R178, R8, 0x2, P6 ;  /* 0x00000008b2677211 */ /* 0x000fe200030f16ff */
[----:B------:R-:W-:Y:S01]  /*2240*/  IMAD R176, R37, R120, RZ ;  /* 0x0000007825b07224 */ /* 0x000fe200078e02ff */
[----:B------:R-:W-:Y:S02]  /*2250*/  LEA R94, P6, R183, R146, 0x2 ;  /* 0x00000092b75e7211 */ /* 0x000fe400078c10ff */
[----:B------:R-:W-:-:S02]  /*2260*/  LEA.HI.X.SX32 R97, R184, R8, 0x2, P3 ;  /* 0x00000008b8617211 */ /* 0x000fc400018f16ff */
[----:B------:R-:W-:Y:S02]  /*2270*/  LEA.HI R3, R38, 0x2e, RZ, 0x1a ;  /* 0x0000002e26037811 */ /* 0x000fe400078fd0ff */
[----:B------:R-:W-:Y:S02]  /*2280*/  LEA R88, P3, R180, R146, 0x2 ;  /* 0x00000092b4587211 */ /* 0x000fe400078610ff */
[----:B------:R-:W-:Y:S01]  /*2290*/  LEA.HI.X.SX32 R95, R183, R8, 0x2, P6 ;  /* 0x00000008b75f7211 */ /* 0x000fe200030f16ff */
[----:B------:R-:W-:Y:S01]  /*22a0*/  IMAD R174, R3, R120, RZ ;  /* 0x0000007803ae7224 */ /* 0x000fe200078e02ff */
[----:B------:R-:W-:Y:S02]  /*22b0*/  LEA.HI R43, R38, 0x3e, RZ, 0x1a ;  /* 0x0000003e262b7811 */ /* 0x000fe400078fd0ff */
[----:B------:R-:W-:Y:S02]  /*22c0*/  LEA R155, P6, R177, UR14, 0x2 ;  /* 0x0000000eb19b7c11 */ /* 0x000fe4000f8c10ff */
[----:B------:R-:W-:Y:S01]  /*22d0*/  LEA.HI.X.SX32 R89, R180, R8, 0x2, P3 ;  /* 0x00000008b4597211 */ /* 0x000fe200018f16ff */
[----:B------:R-:W-:Y:S01]  /*22e0*/  IMAD R75, R43, R120, RZ ;  /* 0x000000782b4b7224 */ /* 0x000fe200078e02ff */
[----:B------:R-:W-:-:S02]  /*22f0*/  LOP3.LUT P0, RZ, R38, 0x7f, RZ, 0xc0, !PT ;  /* 0x0000007f26ff7812 */ /* 0x000fc4000780c0ff */
[----:B------:R-:W-:Y:S02]  /*2300*/  LEA R116, P3, R176, R146, 0x2 ;  /* 0x00000092b0747211 */ /* 0x000fe400078610ff */
[----:B------:R-:W-:Y:S01]  /*2310*/  LEA.HI.X.SX32 R7, R177, UR15, 0x2, P6 ;  /* 0x0000000fb1077c11 */ /* 0x000fe2000b0f16ff */
[----:B------:R-:W-:Y:S10]  /*2320*/  BRA.U UP0, `(.L_x_11) ;  /* 0x0000000100187547 */ /* 0x000ff4000b800000 */
[----:B------:R-:W-:Y:S01]  /*2330*/  ELECT P6, URZ, PT ;  /* 0x0000000000ff782f */ /* 0x000fe200038c0000 */
[----:B------:R-:W-:Y:S01]  /*2340*/  IMAD.MOV.U32 R6, RZ, RZ, 0x1 ;  /* 0x00000001ff067424 */ /* 0x000fe200078e00ff */
[----:B------:R-:W-:Y:S01]  /*2350*/  UMOV UR4, 0x40 ;  /* 0x0000004000047882 */ /* 0x000fe20000000000 */
[----:B------:R-:W-:Y:S01]  /*2360*/  UVIRTCOUNT.DEALLOC.SMPOOL 0x80 ;  /* 0x000000800000784c */ /* 0x000fe20000000000 */
[----:B------:R-:W-:-:S09]  /*2370*/  ULEA UR4, UR16, UR4, 0x18 ;  /* 0x0000000410047291 */ /* 0x000fd2000f8ec0ff */
[----:B------:R1:W-:Y:S03]  /*2380*/  @P6 STS.U8 [UR4], R6 ;  /* 0x00000006ff006988 */ /* 0x0003e60008000004 */
.L_x_11:
[----:B------:R-:W-:Y:S01]  /*2390*/  USHF.L.U32 UR4, UR7, 0x15, URZ ;  /* 0x0000001507047899 */ /* 0x000fe200080006ff */
[----:B------:R-:W-:Y:S01]  /*23a0*/  IMAD R74, R74, UR10, RZ ;  /* 0x0000000a4a4a7c24 */ /* 0x000fe2000f8e02ff */
[----:B------:R-:W-:Y:S01]  /*23b0*/  VOTEU.ALL UP1, P0 ;  /* 0x0000000000ff7886 */ /* 0x000fe20000020000 */
[----:B------:R-:W-:Y:S01]  /*23c0*/  IMAD R73, R73, UR10, RZ ;  /* 0x0000000a49497c24 */ /* 0x000fe2000f8e02ff */
[----:B------:R-:W-:Y:S01]  /*23d0*/  ULOP3.LUT UR4, UR4, 0x600000, URZ, 0xc0, !UPT ;  /* 0x0060000004047892 */ /* 0x000fe2000f8ec0ff */
[----:B------:R-:W-:Y:S01]  /*23e0*/  IMAD R72, R72, UR10, RZ ;  /* 0x0000000a48487c24 */ /* 0x000fe2000f8e02ff */
[----:B------:R-:W-:Y:S01]  /*23f0*/  UIADD3 UR33, UPT, UPT, UR9, 0x12000, URZ ;  /* 0x0001200009217890 */ /* 0x000fe2000fffe0ff */
[----:B------:R-:W-:Y:S01]  /*2400*/  IMAD R71, R71, UR10, RZ ;  /* 0x0000000a47477c24 */ /* 0x000fe2000f8e02ff */
[----:B------:R-:W-:Y:S01]  /*2410*/  UIADD3 UR23, UPT, UPT, UR22, UR4, URZ ;  /* 0x0000000416177290 */ /* 0x000fe2000fffe0ff */
[----:B------:R-:W-:Y:S01]  /*2420*/  IMAD R70, R70, UR10, RZ ;  /* 0x0000000a46467c24 */ /* 0x000fe2000f8e02ff */
[----:B------:R-:W-:Y:S01]  /*2430*/  LEA R156, P6, R74, R155, 0x2 ;  /* 0x0000009b4a9c7211 */ /* 0x000fe200078c10ff */
[----:B------:R-:W-:Y:S01]  /*2440*/  IMAD R69, R69, UR10, RZ ;  /* 0x0000000a45457c24 */ /* 0x000fe2000f8e02ff */
[----:B------:R-:W-:Y:S01]  /*2450*/  VOTEU.ALL UP3, P0 ;  /* 0x0000000000ff7886 */ /* 0x000fe20000060000 */
[----:B------:R-:W-:Y:S01]  /*2460*/  IMAD R68, R68, UR10, RZ ;  /* 0x0000000a44447c24 */ /* 0x000fe2000f8e02ff */
[----:B------:R-:W-:Y:S01]  /*2470*/  UMOV UR30, UR33 ;  /* 0x00000021001e7c82 */ /* 0x000fe20008000000 */
[----:B------:R-:W-:Y:S01]  /*2480*/  IMAD R66, R66, UR10, RZ ;  /* 0x0000000a42427c24 */ /* 0x000fe2000f8e02ff */
[----:B------:R-:W-:Y:S01]  /*2490*/  LEA.HI.X.SX32 R157, R74, R7, 0x2, P6 ;  /* 0x000000074a9d7211 */ /* 0x000fe200030f16ff */
[----:B------:R-:W-:Y:S01]  /*24a0*/  STTM.x32 tmem[UR23], RZ ;  /* 0x000000ff000079ed */ /* 0x000fe200082c0017 */
[----:B------:R-:W2:Y:S02]  /*24b0*/  FENCE.VIEW.ASYNC.T ;  /* 0x00000000000073c6 */ /* 0x000ea40000000200 */
[----:B--2---:R-:W-:Y:S01]  /*24c0*/  BAR.SYNC.DEFER_BLOCKING 0x0 ;  /* 0x0000000000007b1d */ /* 0x004fe20000010000 */
[----:B------:R-:W-:Y:S01]  /*24d0*/  IMAD R64, R64, UR10, RZ ;  /* 0x0000000a40407c24 */ /* 0x000fe2000f8e02ff */
[----:B------:R-:W-:Y:S01]  /*24e0*/  LEA R126, P6, R72, R155, 0x2 ;  /* 0x0000009b487e7211 */ /* 0x000fe200078c10ff */
[----:B------:R-:W-:Y:S01]  /*24f0*/  IMAD R62, R62, UR10, RZ ;  /* 0x0000000a3e3e7c24 */ /* 0x000fe2000f8e02ff */
[----:B------:R-:W-:Y:S01]  /*2500*/  LOP3.LUT R52, R41, 0x4, RZ, 0xfc, !PT ;  /* 0x0000000429347812 */ /* 0x000fe200078efcff */
[----:B------:R-:W-:Y:S01]  /*2510*/  IMAD R60, R60, UR10, RZ ;  /* 0x0000000a3c3c7c24 */ /* 0x000fe2000f8e02ff */
[----:B------:R-:W-:Y:S01]  /*2520*/  LEA.HI.X.SX32 R127, R72, R7, 0x2, P6 ;  /* 0x00000007487f7211 */ /* 0x000fe200030f16ff */
[----:B------:R-:W-:Y:S01]  /*2530*/  IMAD R58, R58, UR10, RZ ;  /* 0x0000000a3a3a7c24 */ /* 0x000fe2000f8e02ff */
[----:B------:R-:W-:Y:S01]  /*2540*/  LEA R130, P6, R70, R155, 0x2 ;  /* 0x0000009b46827211 */ /* 0x000fe200078c10ff */
[----:B------:R-:W-:Y:S01]  /*2550*/  IMAD R56, R56, UR10, RZ ;  /* 0x0000000a38387c24 */ /* 0x000fe2000f8e02ff */
[----:B------:R-:W-:Y:S01]  /*2560*/  LEA.HI.X.SX32 R117, R176, R8, 0x2, P3 ;  /* 0x00000008b0757211 */ /* 0x000fe200018f16ff */
[----:B------:R-:W-:Y:S01]  /*2570*/  IMAD R54, R54, UR10, RZ ;  /* 0x0000000a36367c24 */ /* 0x000fe2000f8e02ff */
[----:B------:R-:W-:Y:S01]  /*2580*/  LEA.HI.X.SX32 R131, R70, R7, 0x2, P6 ;  /* 0x0000000746837211 */ /* 0x000fe200030f16ff */
[----:B------:R-:W-:Y:S01]  /*2590*/  IMAD R48, R48, UR10, RZ ;  /* 0x0000000a30307c24 */ /* 0x000fe2000f8e02ff */
[----:B------:R-:W-:Y:S01]  /*25a0*/  LEA R134, P6, R68, R155, 0x2 ;  /* 0x0000009b44867211 */ /* 0x000fe200078c10ff */
[----:B------:R-:W-:Y:S01]  /*25b0*/  IMAD R46, R46, UR10, RZ ;  /* 0x0000000a2e2e7c24 */ /* 0x000fe2000f8e02ff */
[----:B------:R-:W-:-:S04]  /*25c0*/  @!UP1 UIADD3 UR10, UPT, UPT, -UR5, 0x100000, URZ ;  /* 0x00100000050a9890 */ /* 0x000fc8000fffe1ff */
[----:B------:R-:W-:Y:S02]  /*25d0*/  @!UP1 USHF.L.U32 UR11, UR10, 0xb, URZ ;  /* 0x0000000b0a0b9899 */ /* 0x000fe400080006ff */
[----:B------:R-:W-:Y:S01]  /*25e0*/  @!UP1 USHF.L.U32 UR10, UR10, 0x1, URZ ;  /* 0x000000010a0a9899 */ /* 0x000fe200080006ff */
[----:B------:R-:W-:Y:S01]  /*25f0*/  IMAD R44, R36, 0x80, R5 ;  /* 0x00000080242c7824 */ /* 0x000fe200078e0205 */
[----:B------:R-:W-:-:S04]  /*2600*/  @!UP1 UIADD3 UR4, UPT, UPT, -UR5, 0x100000, URZ ;  /* 0x0010000005049890 */ /* 0x000fc8000fffe1ff */
[----:B------:R-:W-:Y:S02]  /*2610*/  @!UP1 USHF.L.U32 UR5, UR4, 0xb, URZ ;  /* 0x0000000b04059899 */ /* 0x000fe400080006ff */
[----:B------:R-:W-:Y:S01]  /*2620*/  @!UP1 USHF.L.U32 UR4, UR4, 0x1, URZ ;  /* 0x0000000104049899 */ /* 0x000fe200080006ff */
[----:B------:R-:W-:Y:S01]  /*2630*/  VOTEU.ALL UP1, P0 ;  /* 0x0000000000ff7886 */ /* 0x000fe20000020000 */
[----:B------:R-:W-:Y:S01]  /*2640*/  LEA.HI.X.SX32 R135, R68, R7, 0x2, P6 ;  /* 0x0000000744877211 */ /* 0x000fe200030f16ff */
[----:B------:R-:W-:Y:S01]  /*2650*/  VIADD R42, R44, UR9 ;  /* 0x000000092c2a7c36 */ /* 0x000fe20008000000 */
[----:B------:R-:W-:Y:S01]  /*2660*/  LEA R138, P6, R64, R155, 0x2 ;  /* 0x0000009b408a7211 */ /* 0x000fe200078c10ff */
[----:B------:R-:W-:Y:S01]  /*2670*/  IMAD.SHL.U32 R121, R121, 0x40, RZ ;  /* 0x0000004079797824 */ /* 0x000fe200078e00ff */
[----:B------:R-:W-:Y:S02]  /*2680*/  LEA R98, P3, R174, R146, 0x2 ;  /* 0x00000092ae627211 */ /* 0x000fe400078610ff */
[----:B------:R-:W-:Y:S01]  /*2690*/  LEA.HI.X.SX32 R139, R64, R7, 0x2, P6 ;  /* 0x00000007408b7211 */ /* 0x000fe200030f16ff */
[----:B------:R-:W2:Y:S02]  /*26a0*/  FENCE.VIEW.ASYNC.S ;  /* 0x00000000000073c6 */ /* 0x000ea40000000000 */
[----:B--2---:R2:W3:Y:S02]  /*26b0*/  @!UP1 SYNCS.EXCH.64 URZ, [UR30], UR10 ;  /* 0x0000000a1eff95b2 */ /* 0x0044e40008000100 */
[----:B---3--:R-:W-:Y:S01]  /*26c0*/  BAR.SYNC.DEFER_BLOCKING 0x0 ;  /* 0x0000000000007b1d */ /* 0x008fe20000010000 */
[----:B------:R-:W-:Y:S01]  /*26d0*/  LEA R142, P6, R60, R155, 0x2 ;  /* 0x0000009b3c8e7211 */ /* 0x000fe200078c10ff */
[----:B------:R-:W-:Y:S01]  /*26e0*/  ULOP3.LUT UP1, URZ, UR7, UR16, URZ, 0xfc, !UPT ;  /* 0x0000001007ff7292 */ /* 0x000fe2000f82fcff */
[----:B------:R-:W-:-:S02]  /*26f0*/  LOP3.LUT R65, R41, 0x24, RZ, 0xfc, !PT ;  /* 0x0000002429417812 */ /* 0x000fc400078efcff */
[----:B------:R-:W-:Y:S02]  /*2700*/  LEA.HI.X.SX32 R99, R174, R8, 0x2, P3 ;  /* 0x00000008ae637211 */ /* 0x000fe400018f16ff */
[----:B------:R-:W-:Y:S02]  /*2710*/  LEA R146, P3, R75, R146, 0x2 ;  /* 0x000000924b927211 */ /* 0x000fe400078610ff */
[----:B------:R-:W-:Y:S02]  /*2720*/  LEA.HI.X.SX32 R143, R60, R7, 0x2, P6 ;  /* 0x000000073c8f7211 */ /* 0x000fe400030f16ff */
[----:B------:R-:W-:Y:S02]  /*2730*/  LEA R144, P6, R58, R155, 0x2 ;  /* 0x0000009b3a907211 */ /* 0x000fe400078c10ff */
[----:B------:R-:W-:Y:S02]  /*2740*/  LOP3.LUT R63, R41, 0x26, RZ, 0xfc, !PT ;  /* 0x00000026293f7812 */ /* 0x000fe400078efcff */
[----:B------:R-:W-:-:S02]  /*2750*/  LEA.HI.X.SX32 R147, R75, R8, 0x2, P3 ;  /* 0x000000084b937211 */ /* 0x000fc400018f16ff */
[----:B------:R-:W-:Y:S02]  /*2760*/  LEA R124, P3, R73, R155, 0x2 ;  /* 0x0000009b497c7211 */ /* 0x000fe400078610ff */
[----:B------:R-:W-:Y:S02]  /*2770*/  LEA.HI.X.SX32 R145, R58, R7, 0x2, P6 ;  /* 0x000000073a917211 */ /* 0x000fe400030f16ff */
[----:B------:R-:W-:Y:S02]  /*2780*/  LEA R148, P6, R56, R155, 0x2 ;  /* 0x0000009b38947211 */ /* 0x000fe400078c10ff */
[----:B------:R-:W-:Y:S01]  /*2790*/  LOP3.LUT R40, R41, 0x8, RZ, 0xfc, !PT ;  /* 0x0000000829287812 */ /* 0x000fe200078efcff */
[----:B------:R2:W3:Y:S02]  /*27a0*/  @!UP3 SYNCS.EXCH.64 URZ, [UR9+0x12008], UR4 ;  /* 0x0120080409ffb5b2 */ /* 0x0004e40008000100 */
[----:B------:R-:W-:Y:S01]  /*27b0*/  @!PT LDS RZ, [RZ] ;  /* 0x00000000fffff984 */ /* 0x000fe20000000800 */
[----:B------:R-:W-:Y:S01]  /*27c0*/  @!PT LDS RZ, [RZ] ;  /* 0x00000000fffff984 */ /* 0x000fe20000000800 */
[----:B------:R-:W-:Y:S01]  /*27d0*/  @!PT LDS RZ, [RZ] ;  /* 0x00000000fffff984 */ /* 0x000fe20000000800 */
[----:B---3--:R3:W-:Y:S01]  /*27e0*/  LDGSTS.E [R42], desc[UR38][R172.64], P4 ;  /* 0x00000000ac2a7fae */ /* 0x0087e2000a1a1026 */
[----:B------:R-:W-:Y:S01]  /*27f0*/  ISETP.GE.AND P4, PT, R52, UR31, PT ;  /* 0x0000001f34007c0c */ /* 0x000fe2000bf86270 */
[----:B------:R-:W-:Y:S01]  /*2800*/  UISETP.GT.AND UP3, UPT, UR6, 0xbf, UPT ;  /* 0x000000bf0600788c */ /* 0x000fe2000bf64270 */
[----:B------:R-:W-:Y:S01]  /*2810*/  LEA.HI.X.SX32 R125, R73, R7, 0x2, P3 ;  /* 0x00000007497d7211 */ /* 0x000fe200018f16ff */
[----:B------:R4:W-:Y:S01]  /*2820*/  LDGSTS.E [R42+0x8], desc[UR38][R158.64], P5 ;  /* 0x000080009e2a7fae */ /* 0x0009e2000a9a1026 */
[----:B-1----:R-:W-:-:S02]  /*2830*/  SEL R6, R4, RZ, !P4 ;  /* 0x000000ff04067207 */ /* 0x002fc40006000000 */
[----:B------:R-:W-:Y:S01]  /*2840*/  ISETP.GE.AND P4, PT, R65, UR31, PT ;  /* 0x0000001f41007c0c */ /* 0x000fe2000bf86270 */
[----:B------:R1:W-:Y:S01]  /*2850*/  LDGSTS.E [R42+0x2000], desc[UR38][R160.64], P2 ;  /* 0x02000000a02a7fae */ /* 0x0003e200091a1026 */
[----:B------:R-:W-:Y:S02]  /*2860*/  LEA R128, P3, R71, R155, 0x2 ;  /* 0x0000009b47807211 */ /* 0x000fe400078610ff */
[----:B------:R-:W-:Y:S02]  /*2870*/  SEL R8, R4, RZ, !P4 ;  /* 0x000000ff04087207 */ /* 0x000fe40006000000 */
[----:B------:R-:W-:Y:S02]  /*2880*/  ISETP.GE.AND P4, PT, R63, UR31, PT ;  /* 0x0000001f3f007c0c */ /* 0x000fe4000bf86270 */
[----:B------:R-:W-:Y:S02]  /*2890*/  LEA.HI.X.SX32 R149, R56, R7, 0x2, P6 ;  /* 0x0000000738957211 */ /* 0x000fe400030f16ff */
[----:B------:R-:W-:-:S02]  /*28a0*/  SEL R16, R4, RZ, !P4 ;  /* 0x000000ff04107207 */ /* 0x000fc40006000000 */
[----:B------:R-:W-:Y:S02]  /*28b0*/  ISETP.GE.AND P4, PT, R40, UR31, PT ;  /* 0x0000001f28007c0c */ /* 0x000fe4000bf86270 */
[----:B------:R-:W-:Y:S02]  /*28c0*/  LEA R150, P6, R54, R155, 0x2 ;  /* 0x0000009b36967211 */ /* 0x000fe400078c10ff */
[----:B------:R-:W-:Y:S02]  /*28d0*/  LOP3.LUT R34, R41, 0xa, RZ, 0xfc, !PT ;  /* 0x0000000a29227812 */ /* 0x000fe400078efcff */
[----:B------:R-:W-:Y:S02]  /*28e0*/  LEA.HI.X.SX32 R129, R71, R7, 0x2, P3 ;  /* 0x0000000747817211 */ /* 0x000fe400018f16ff */
[----:B------:R-:W-:Y:S02]  /*28f0*/  LEA R132, P3, R69, R155, 0x2 ;  /* 0x0000009b45847211 */ /* 0x000fe400078610ff */
[----:B------:R-:W-:-:S02]  /*2900*/  SEL R17, R4, RZ, !P4 ;  /* 0x000000ff04117207 */ /* 0x000fc40006000000 */
[----:B------:R-:W-:Y:S02]  /*2910*/  LEA.HI.X.SX32 R151, R54, R7, 0x2, P6 ;  /* 0x0000000736977211 */ /* 0x000fe400030f16ff */
[----:B------:R-:W-:Y:S02]  /*2920*/  ISETP.GE.AND P4, PT, R34, UR31, PT ;  /* 0x0000001f22007c0c */ /* 0x000fe4000bf86270 */
[----:B------:R-:W-:Y:S02]  /*2930*/  LEA R152, P6, R48, R155, 0x2 ;  /* 0x0000009b30987211 */ /* 0x000fe400078c10ff */
[----:B------:R-:W-:Y:S02]  /*2940*/  LOP3.LUT R61, R41, 0x28, RZ, 0xfc, !PT ;  /* 0x00000028293d7812 */ /* 0x000fe400078efcff */
[----:B------:R-:W-:Y:S02]  /*2950*/  LEA.HI.X.SX32 R133, R69, R7, 0x2, P3 ;  /* 0x0000000745857211 */ /* 0x000fe400018f16ff */
[----:B------:R-:W-:-:S02]  /*2960*/  LEA R136, P3, R66, R155, 0x2 ;  /* 0x0000009b42887211 */ /* 0x000fc400078610ff */
[----:B------:R-:W-:Y:S02]  /*2970*/  SEL R18, R4, RZ, !P4 ;  /* 0x000000ff04127207 */ /* 0x000fe40006000000 */
[----:B------:R-:W-:Y:S02]  /*2980*/  LEA.HI.X.SX32 R153, R48, R7, 0x2, P6 ;  /* 0x0000000730997211 */ /* 0x000fe400030f16ff */
[----:B------:R-:W-:Y:S02]  /*2990*/  ISETP.GE.AND P4, PT, R61, UR31, PT ;  /* 0x0000001f3d007c0c */ /* 0x000fe4000bf86270 */
[----:B------:R-:W-:Y:S02]  /*29a0*/  LEA R154, P6, R46, R155, 0x2 ;  /* 0x0000009b2e9a7211 */ /* 0x000fe400078c10ff */
[C---:B------:R-:W-:Y:S02]  /*29b0*/  LOP3.LUT R59, R41.reuse, 0x2a, RZ, 0xfc, !PT ;  /* 0x0000002a293b7812 */ /* 0x040fe400078efcff */
[----:B------:R-:W-:-:S02]  /*29c0*/  LOP3.LUT R67, R41, 0x22, RZ, 0xfc, !PT ;  /* 0x0000002229437812 */ /* 0x000fc400078efcff */
[----:B------:R-:W-:Y:S02]  /*29d0*/  LEA.HI.X.SX32 R137, R66, R7, 0x2, P3 ;  /* 0x0000000742897211 */ /* 0x000fe400018f16ff */
[----:B------:R-:W-:Y:S02]  /*29e0*/  LEA R140, P3, R62, R155, 0x2 ;  /* 0x0000009b3e8c7211 */ /* 0x000fe400078610ff */
[----:B------:R-:W-:Y:S02]  /*29f0*/  SEL R19, R4, RZ, !P4 ;  /* 0x000000ff04137207 */ /* 0x000fe40006000000 */
[----:B------:R-:W-:Y:S02]  /*2a00*/  LEA.HI.X.SX32 R155, R46, R7, 0x2, P6 ;  /* 0x000000072e9b7211 */ /* 0x000fe400030f16ff */
[----:B------:R-:W-:Y:S02]  /*2a10*/  ISETP.GE.AND P4, PT, R59, UR31, PT ;  /* 0x0000001f3b007c0c */ /* 0x000fe4000bf86270 */
[----:B------:R-:W-:-:S02]  /*2a20*/  ISETP.GE.AND P6, PT, R67, UR31, PT ;  /* 0x0000001f43007c0c */ /* 0x000fc4000bfc6270 */
[C---:B------:R-:W-:Y:S02]  /*2a30*/  LOP3.LUT R32, R41.reuse, 0xc, RZ, 0xfc, !PT ;  /* 0x0000000c29207812 */ /* 0x040fe400078efcff */
[----:B------:R-:W-:Y:S02]  /*2a40*/  LOP3.LUT R50, R41, 0x6, RZ, 0xfc, !PT ;  /* 0x0000000629327812 */ /* 0x000fe400078efcff */
[C---:B------:R-:W-:Y:S02]  /*2a50*/  SEL R20, R4.reuse, RZ, !P4 ;  /* 0x000000ff04147207 */ /* 0x040fe40006000000 */
[----:B------:R-:W-:Y:S02]  /*2a60*/  SEL R5, R4, RZ, !P6 ;  /* 0x000000ff04057207 */ /* 0x000fe40007000000 */
[----:B------:R-:W-:Y:S02]  /*2a70*/  ISETP.GE.AND P4, PT, R32, UR31, PT ;  /* 0x0000001f20007c0c */ /* 0x000fe4000bf86270 */
[----:B------:R-:W-:-:S02]  /*2a80*/  LEA.HI.X.SX32 R141, R62, R7, 0x2, P3 ;  /* 0x000000073e8d7211 */ /* 0x000fc400018f16ff */
[----:B------:R-:W-:Y:S02]  /*2a90*/  ISETP.GE.AND P6, PT, R50, UR31, PT ;  /* 0x0000001f32007c0c */ /* 0x000fe4000bfc6270 */
[----:B------:R-:W-:Y:S02]  /*2aa0*/  LOP3.LUT R57, R41, 0x2c, RZ, 0xfc, !PT ;  /* 0x0000002c29397812 */ /* 0x000fe400078efcff */
[----:B------:R-:W-:Y:S02]  /*2ab0*/  ISETP.GE.AND P3, PT, R39, UR31, PT ;  /* 0x0000001f27007c0c */ /* 0x000fe4000bf66270 */
[----:B------:R-:W-:Y:S02]  /*2ac0*/  LOP3.LUT R30, R41, 0x10, RZ, 0xfc, !PT ;  /* 0x00000010291e7812 */ /* 0x000fe400078efcff */
[C---:B------:R-:W-:Y:S02]  /*2ad0*/  SEL R21, R4.reuse, RZ, !P4 ;  /* 0x000000ff04157207 */ /* 0x040fe40006000000 */
[----:B------:R-:W-:-:S02]  /*2ae0*/  SEL R7, R4, RZ, !P6 ;  /* 0x000000ff04077207 */ /* 0x000fc40007000000 */
[----:B------:R-:W-:Y:S02]  /*2af0*/  ISETP.GE.AND P4, PT, R57, UR31, PT ;  /* 0x0000001f39007c0c */ /* 0x000fe4000bf86270 */
[----:B------:R-:W-:Y:S02]  /*2b00*/  ISETP.GE.AND P6, PT, R3, UR31, PT ;  /* 0x0000001f03007c0c */ /* 0x000fe4000bfc6270 */
[C---:B------:R-:W-:Y:S02]  /*2b10*/  LOP3.LUT R28, R41.reuse, 0x12, RZ, 0xfc, !PT ;  /* 0x00000012291c7812 */ /* 0x040fe400078efcff */
[----:B------:R-:W-:Y:S02]  /*2b20*/  SEL R192, R4, RZ, !P3 ;  /* 0x000000ff04c07207 */ /* 0x000fe40005800000 */
[----:B------:R-:W-:Y:S02]  /*2b30*/  LOP3.LUT R55, R41, 0x30, RZ, 0xfc, !PT ;  /* 0x0000003029377812 */ /* 0x000fe400078efcff */
[----:B------:R-:W-:-:S02]  /*2b40*/  ISETP.GE.AND P3, PT, R30, UR31, PT ;  /* 0x0000001f1e007c0c */ /* 0x000fc4000bf66270 */
[C---:B------:R-:W-:Y:S02]  /*2b50*/  LOP3.LUT R53, R41.reuse, 0x32, RZ, 0xfc, !PT ;  /* 0x0000003229357812 */ /* 0x040fe400078efcff */
[----:B------:R-:W-:Y:S02]  /*2b60*/  SEL R194, R4, RZ, !P4 ;  /* 0x000000ff04c27207 */ /* 0x000fe40006000000 */
[----:B------:R-:W-:Y:S02]  /*2b70*/  ISETP.GE.AND P4, PT, R28, UR31, PT ;  /* 0x0000001f1c007c0c */ /* 0x000fe4000bf86270 */
[----:B------:R-:W-:Y:S02]  /*2b80*/  SEL R195, R4, RZ, !P6 ;  /* 0x000000ff04c37207 */ /* 0x000fe40007000000 */
[----:B------:R-:W-:Y:S02]  /*2b90*/  LOP3.LUT R26, R41, 0x14, RZ, 0xfc, !PT ;  /* 0x00000014291a7812 */ /* 0x000fe400078efcff */
[----:B------:R-:W-:-:S02]  /*2ba0*/  ISETP.GE.AND P6, PT, R55, UR31, PT ;  /* 0x0000001f37007c0c */ /* 0x000fc4000bfc6270 */
[C---:B------:R-:W-:Y:S02]  /*2bb0*/  SEL R196, R4.reuse, RZ, !P3 ;  /* 0x000000ff04c47207 */ /* 0x040fe40005800000 */
[----:B------:R-:W-:Y:S02]  /*2bc0*/  LOP3.LUT R51, R41, 0x16, RZ, 0xfc, !PT ;  /* 0x0000001629337812 */ /* 0x000fe400078efcff */
[----:B------:R-:W-:Y:S02]  /*2bd0*/  ISETP.GE.AND P3, PT, R53, UR31, PT ;  /* 0x0000001f35007c0c */ /* 0x000fe4000bf66270 */
[----:B------:R-:W-:Y:S02]  /*2be0*/  LOP3.LUT R49, R41, 0x34, RZ, 0xfc, !PT ;  /* 0x0000003429317812 */ /* 0x000fe400078efcff */
[----:B------:R-:W-:Y:S02]  /*2bf0*/  SEL R197, R4, RZ, !P4 ;  /* 0x000000ff04c57207 */ /* 0x000fe40006000000 */
[----:B------:R-:W-:-:S02]  /*2c00*/  ISETP.GE.AND P4, PT, R26, UR31, PT ;  /* 0x0000001f1a007c0c */ /* 0x000fc4000bf86270 */
[C---:B------:R-:W-:Y:S02]  /*2c10*/  SEL R198, R4.reuse, RZ, !P6 ;  /* 0x000000ff04c67207 */ /* 0x040fe40007000000 */
[----:B------:R-:W-:Y:S02]  /*2c20*/  LOP3.LUT R47, R41, 0x36, RZ, 0xfc, !PT ;  /* 0x00000036292f7812 */ /* 0x000fe400078efcff */
[----:B------:R-:W-:Y:S02]  /*2c30*/  ISETP.GE.AND P6, PT, R51, UR31, PT ;  /* 0x0000001f33007c0c */ /* 0x000fe4000bfc6270 */
[----:B------:R-:W-:Y:S02]  /*2c40*/  SEL R199, R4, RZ, !P3 ;  /* 0x000000ff04c77207 */ /* 0x000fe40005800000 */
[----:B------:R-:W-:Y:S02]  /*2c50*/  LOP3.LUT R45, R41, 0x18, RZ, 0xfc, !PT ;  /* 0x00000018292d7812 */ /* 0x000fe400078efcff */
[----:B------:R-:W-:-:S02]  /*2c60*/  ISETP.GE.AND P3, PT, R49, UR31, PT ;  /* 0x0000001f31007c0c */ /* 0x000fc4000bf66270 */
[----:B------:R-:W-:Y:S02]  /*2c70*/  LOP3.LUT R35, R41, 0x1a, RZ, 0xfc, !PT ;  /* 0x0000001a29237812 */ /* 0x000fe400078efcff */
[C---:B------:R-:W-:Y:S02]  /*2c80*/  SEL R200, R4.reuse, RZ, !P4 ;  /* 0x000000ff04c87207 */ /* 0x040fe40006000000 */
        /* <DEDUP_REMOVED lines=11> */
[----:B------:R-:W-:Y:S02]  /*2d40*/  ISETP.GE.AND P6, PT, R31, UR31, PT ;  /* 0x0000001f1f007c0c */ /* 0x000fe4000bfc6270 */
[C---:B------:R-:W-:Y:S02]  /*2d50*/  SEL R15, R4.reuse, RZ, !P3 ;  /* 0x000000ff040f7207 */ /* 0x040fe40005800000 */
[----:B------:R-:W-:Y:S02]  /*2d60*/  LOP3.LUT R27, R41, 0x3c, RZ, 0xfc, !PT ;  /* 0x0000003c291b7812 */ /* 0x000fe400078efcff */
[----:B------:R-:W-:Y:S02]  /*2d70*/  ISETP.GE.AND P3, PT, R29, UR31, PT ;  /* 0x0000001f1d007c0c */ /* 0x000fe4000bf66270 */
[----:B------:R-:W-:-:S02]  /*2d80*/  SEL R14, R4, RZ, !P4 ;  /* 0x000000ff040e7207 */ /* 0x000fc40006000000 */
[----:B------:R-:W-:Y:S02]  /*2d90*/  ISETP.GE.AND P4, PT, R37, UR31, PT ;  /* 0x0000001f25007c0c */ /* 0x000fe4000bf86270 */
[C---:B------:R-:W-:Y:S02]  /*2da0*/  SEL R13, R4.reuse, RZ, !P6 ;  /* 0x000000ff040d7207 */ /* 0x040fe40007000000 */
[----:B------:R-:W-:Y:S02]  /*2db0*/  ISETP.GE.AND P6, PT, R27, UR31, PT ;  /* 0x0000001f1b007c0c */ /* 0x000fe4000bfc6270 */
[C---:B------:R-:W-:Y:S02]  /*2dc0*/  SEL R12, R4.reuse, RZ, !P3 ;  /* 0x000000ff040c7207 */ /* 0x040fe40005800000 */
[----:B------:R-:W-:Y:S02]  /*2dd0*/  ISETP.GE.AND P3, PT, R43, UR31, PT ;  /* 0x0000001f2b007c0c */ /* 0x000fe4000bf66270 */
[----:B------:R-:W-:-:S02]  /*2de0*/  SEL R11, R4, RZ, !P4 ;  /* 0x000000ff040b7207 */ /* 0x000fc40006000000 */
[----:B------:R-:W-:Y:S02]  /*2df0*/  ISETP.GE.AND P4, PT, R36, UR31, PT ;  /* 0x0000001f24007c0c */ /* 0x000fe4000bf86270 */
[----:B------:R-:W-:Y:S02]  /*2e00*/  SEL R10, R4, RZ, !P6 ;  /* 0x000000ff040a7207 */ /* 0x000fe40007000000 */
[----:B------:R-:W-:Y:S02]  /*2e10*/  ISETP.GE.AND P6, PT, R182, UR8, PT ;  /* 0x00000008b6007c0c */ /* 0x000fe4000bfc6270 */
[C---:B------:R-:W-:Y:S02]  /*2e20*/  SEL R9, R4.reuse, RZ, !P3 ;  /* 0x000000ff04097207 */ /* 0x040fe40005800000 */
[----:B------:R-:W-:Y:S02]  /*2e30*/  ISETP.NE.U32.AND P3, PT, R5, RZ, PT ;  /* 0x000000ff0500720c */ /* 0x000fe40003f65070 */
[----:B------:R-:W-:-:S02]  /*2e40*/  SEL R4, R4, RZ, !P4 ;  /* 0x000000ff04047207 */ /* 0x000fc40006000000 */
[----:B------:R-:W-:Y:S02]  /*2e50*/  ISETP.NE.U32.AND P5, PT, R6, RZ, PT ;  /* 0x000000ff0600720c */ /* 0x000fe40003fa5070 */
[----:B------:R-:W-:Y:S02]  /*2e60*/  PLOP3.LUT P4, PT, PT, PT, UP2, 0x80, 0x8 ;  /* 0x000000000008781c */ /* 0x000fe40003f8f028 */
[----:B------:R-:W-:Y:S02]  /*2e70*/  SEL R5, RZ, 0x4, P6 ;  /* 0x00000004ff057807 */ /* 0x000fe40003000000 */
[----:B------:R-:W-:Y:S02]  /*2e80*/  ISETP.GE.AND P6, PT, R181, UR8, PT ;  /* 0x00000008b5007c0c */ /* 0x000fe4000bfc6270 */
[----:B------:R-:W-:Y:S01]  /*2e90*/  LOP3.LUT R25, R44, 0x10, RZ, 0x3c, !PT ;  /* 0x000000102c197812 */ /* 0x000fe200078e3cff */
[----:B------:R5:W-:Y:S01]  /*2ea0*/  LDGSTS.E [R42+0x2008], desc[UR38][R162.64], P3 ;  /* 0x02008000a22a7fae */ /* 0x000be200099a1026 */
[----:B------:R-:W-:-:S02]  /*2eb0*/  SEL R5, R5, RZ, P4 ;  /* 0x000000ff05057207 */ /* 0x000fc40002000000 */
[----:B------:R-:W-:Y:S01]  /*2ec0*/  ISETP.NE.U32.AND P2, PT, R7, RZ, PT ;  /* 0x000000ff0700720c */ /* 0x000fe20003f45070 */
[----:B------:R-:W-:Y:S01]  /*2ed0*/  VIADD R24, R25, UR9 ;  /* 0x0000000919187c36 */ /* 0x000fe20008000000 */
[----:B------:R-:W-:Y:S02]  /*2ee0*/  PLOP3.LUT P4, PT, PT, PT, UP2, 0x80, 0x8 ;  /* 0x000000000008781c */ /* 0x000fe40003f8f028 */
[----:B------:R-:W-:Y:S02]  /*2ef0*/  SEL R193, RZ, 0x4, P6 ;  /* 0x00000004ffc17807 */ /* 0x000fe40003000000 */
[----:B------:R-:W-:Y:S01]  /*2f00*/  ISETP.GE.AND P6, PT, R67, UR8, PT ;  /* 0x0000000843007c0c */ /* 0x000fe2000bfc6270 */
[----:B------:R1:W-:Y:S01]  /*2f10*/  LDGSTS.E [R24], desc[UR38][R164.64], P5 ;  /* 0x00000000a4187fae */ /* 0x0003e2000a9a1026 */
[----:B------:R-:W-:Y:S02]  /*2f20*/  SEL R193, R193, RZ, P4 ;  /* 0x000000ffc1c17207 */ /* 0x000fe40002000000 */
[----:B------:R-:W-:-:S02]  /*2f30*/  PLOP3.LUT P4, PT, PT, PT, UP2, 0x80, 0x8 ;  /* 0x000000000008781c */ /* 0x000fc40003f8f028 */
[----:B------:R-:W-:Y:S01]  /*2f40*/  SEL R218, RZ, 0x4, P6 ;  /* 0x00000004ffda7807 */ /* 0x000fe20003000000 */
[----:B------:R1:W-:Y:S01]  /*2f50*/  LDGSTS.E [R24+0x8], desc[UR38][R166.64], P2 ;  /* 0x00008000a6187fae */ /* 0x0003e200091a1026 */
[----:B------:R-:W-:Y:S02]  /*2f60*/  ISETP.NE.U32.AND P3, PT, R8, RZ, PT ;  /* 0x000000ff0800720c */ /* 0x000fe40003f65070 */
[----:B------:R-:W-:Y:S02]  /*2f70*/  ISETP.GE.AND P6, PT, R52, UR8, PT ;  /* 0x0000000834007c0c */ /* 0x000fe4000bfc6270 */
[----:B------:R-:W-:Y:S02]  /*2f80*/  ISETP.NE.U32.AND P5, PT, R16, RZ, PT ;  /* 0x000000ff1000720c */ /* 0x000fe40003fa5070 */
[----:B------:R-:W-:Y:S02]  /*2f90*/  SEL R218, R218, RZ, P4 ;  /* 0x000000ffdada7207 */ /* 0x000fe40002000000 */
[----:B------:R-:W-:-:S02]  /*2fa0*/  PLOP3.LUT P4, PT, PT, PT, UP2, 0x80, 0x8 ;  /* 0x000000000008781c */ /* 0x000fc40003f8f028 */
[----:B------:R-:W-:Y:S02]  /*2fb0*/  SEL R219, RZ, 0x4, P6 ;  /* 0x00000004ffdb7807 */ /* 0x000fe40003000000 */
[----:B------:R-:W-:Y:S01]  /*2fc0*/  ISETP.GE.AND P6, PT, R50, UR8, PT ;  /* 0x0000000832007c0c */ /* 0x000fe2000bfc6270 */
[----:B------:R1:W-:Y:S01]  /*2fd0*/  LDGSTS.E [R24+0x2000], desc[UR38][R168.64], P3 ;  /* 0x02000000a8187fae */ /* 0x0003e200099a1026 */
[----:B------:R-:W-:Y:S02]  /*2fe0*/  ISETP.NE.U32.AND P2, PT, R17, RZ, PT ;  /* 0x000000ff1100720c */ /* 0x000fe40003f45070 */
[----:B------:R-:W-:Y:S01]  /*2ff0*/  SEL R219, R219, RZ, P4 ;  /* 0x000000ffdbdb7207 */ /* 0x000fe20002000000 */
[----:B------:R1:W-:Y:S01]  /*3000*/  LDGSTS.E [R24+0x2008], desc[UR38][R114.64], P5 ;  /* 0x0200800072187fae */ /* 0x0003e2000a9a1026 */
[----:B------:R-:W-:Y:S02]  /*3010*/  PLOP3.LUT P4, PT, PT, PT, UP2, 0x80, 0x8 ;  /* 0x000000000008781c */ /* 0x000fe40003f8f028 */
[----:B------:R-:W-:-:S02]  /*3020*/  SEL R215, RZ, 0x4, P6 ;  /* 0x00000004ffd77807 */ /* 0x000fc40003000000 */
[----:B------:R-:W-:Y:S02]  /*3030*/  ISETP.GE.AND P6, PT, R65, UR8, PT ;  /* 0x0000000841007c0c */ /* 0x000fe4000bfc6270 */
[----:B------:R-:W-:Y:S02]  /*3040*/  LOP3.LUT R23, R44, 0x20, RZ, 0x3c, !PT ;  /* 0x000000202c177812 */ /* 0x000fe400078e3cff */
[----:B------:R-:W-:Y:S02]  /*3050*/  SEL R215, R215, RZ, P4 ;  /* 0x000000ffd7d77207 */ /* 0x000fe40002000000 */
[----:B------:R-:W-:Y:S01]  /*3060*/  PLOP3.LUT P4, PT, PT, PT, UP2, 0x80, 0x8 ;  /* 0x000000000008781c */ /* 0x000fe20003f8f028 */
[----:B------:R-:W-:Y:S01]  /*3070*/  VIADD R22, R23, UR9 ;  /* 0x0000000917167c36 */ /* 0x000fe20008000000 */
[----:B------:R-:W-:Y:S02]  /*3080*/  SEL R217, RZ, 0x4, P6 ;  /* 0x00000004ffd97807 */ /* 0x000fe40003000000 */
[----:B------:R-:W-:-:S02]  /*3090*/  ISETP.NE.U32.AND P3, PT, R18, RZ, PT ;  /* 0x000000ff1200720c */ /* 0x000fc40003f65070 */
[----:B------:R-:W-:Y:S01]  /*30a0*/  ISETP.GE.AND P6, PT, R63, UR8, PT ;  /* 0x000000083f007c0c */ /* 0x000fe2000bfc6270 */
[----:B------:R1:W-:Y:S01]  /*30b0*/  LDGSTS.E [R22], desc[UR38][R112.64], P2 ;  /* 0x0000000070167fae */ /* 0x0003e200091a1026 */
[----:B------:R-:W-:Y:S02]  /*30c0*/  ISETP.NE.U32.AND P5, PT, R19, RZ, PT ;  /* 0x000000ff1300720c */ /* 0x000fe40003fa5070 */
[----:B------:R-:W-:Y:S02]  /*30d0*/  SEL R217, R217, RZ, P4 ;  /* 0x000000ffd9d97207 */ /* 0x000fe40002000000 */
[----:B------:R-:W-:Y:S02]  /*30e0*/  PLOP3.LUT P4, PT, PT, PT, UP2, 0x80, 0x8 ;  /* 0x000000000008781c */ /* 0x000fe40003f8f028 */
[----:B------:R-:W-:Y:S02]  /*30f0*/  SEL R216, RZ, 0x4, P6 ;  /* 0x00000004ffd87807 */ /* 0x000fe40003000000 */
[----:B------:R-:W-:Y:S01]  /*3100*/  ISETP.GE.AND P6, PT, R40, UR8, PT ;  /* 0x0000000828007c0c */ /* 0x000fe2000bfc6270 */
[----:B------:R1:W-:Y:S01]  /*3110*/  LDGSTS.E [R22+0x8], desc[UR38][R110.64], P3 ;  /* 0x000080006e167fae */ /* 0x0003e200099a1026 */
[----:B------:R-:W-:-:S02]  /*3120*/  ISETP.NE.U32.AND P2, PT, R20, RZ, PT ;  /* 0x000000ff1400720c */ /* 0x000fc40003f45070 */
[----:B------:R-:W-:Y:S01]  /*3130*/  SEL R216, R216, RZ, P4 ;  /* 0x000000ffd8d87207 */ /* 0x000fe20002000000 */
[----:B------:R1:W-:Y:S01]  /*3140*/  LDGSTS.E [R22+0x2000], desc[UR38][R108.64], P5 ;  /* 0x020000006c167fae */ /* 0x0003e2000a9a1026 */
[----:B------:R-:W-:Y:S02]  /*3150*/  PLOP3.LUT P4, PT, PT, PT, UP2, 0x80, 0x8 ;  /* 0x000000000008781c */ /* 0x000fe40003f8f028 */
[----:B------:R-:W-:Y:S02]  /*3160*/  SEL R214, RZ, 0x4, P6 ;  /* 0x00000004ffd67807 */ /* 0x000fe40003000000 */
[----:B------:R-:W-:Y:S02]  /*3170*/  ISETP.GE.AND P6, PT, R34, UR8, PT ;  /* 0x0000000822007c0c */ /* 0x000fe4000bfc6270 */
[----:B------:R-:W-:Y:S02]  /*3180*/  SEL R214, R214, RZ, P4 ;  /* 0x000000ffd6d67207 */ /* 0x000fe40002000000 */
[----:B------:R-:W-:Y:S01]  /*3190*/  ISETP.NE.U32.AND P3, PT, R21, RZ, PT ;  /* 0x000000ff1500720c */ /* 0x000fe20003f65070 */
[----:B------:R1:W-:Y:S01]  /*31a0*/  LDGSTS.E [R22+0x2008], desc[UR38][R106.64], P2 ;  /* 0x020080006a167fae */ /* 0x0003e200091a1026 */
[----:B------:R-:W-:-:S02]  /*31b0*/  PLOP3.LUT P4, PT, PT, PT, UP2, 0x80, 0x8 ;  /* 0x000000000008781c */ /* 0x000fc40003f8f028 */
[----:B------:R-:W-:Y:S02]  /*31c0*/  SEL R212, RZ, 0x4, P6 ;  /* 0x00000004ffd47807 */ /* 0x000fe40003000000 */
[----:B------:R-:W-:Y:S02]  /*31d0*/  ISETP.GE.AND P6, PT, R61, UR8, PT ;  /* 0x000000083d007c0c */ /* 0x000fe4000bfc6270 */
[----:B------:R-:W-:Y:S02]  /*31e0*/  ISETP.NE.U32.AND P5, PT, R192, RZ, PT ;  /* 0x000000ffc000720c */ /* 0x000fe40003fa5070 */
[----:B------:R-:W-:Y:S02]  /*31f0*/  LOP3.LUT R21, R44, 0x30, RZ, 0x3c, !PT ;  /* 0x000000302c157812 */ /* 0x000fe400078e3cff */
[----:B------:R-:W-:Y:S02]  /*3200*/  SEL R212, R212, RZ, P4 ;  /* 0x000000ffd4d47207 */ /* 0x000fe40002000000 */
[----:B------:R-:W-:Y:S01]  /*3210*/  PLOP3.LUT P4, PT, PT, PT, UP2, 0x80, 0x8 ;  /* 0x000000000008781c */ /* 0x000fe20003f8f028 */
[----:B------:R-:W-:Y:S01]  /*3220*/  VIADD R20, R21, UR9 ;  /* 0x0000000915147c36 */ /* 0x000fe20008000000 */
[----:B------:R-:W-:-:S02]  /*3230*/  SEL R213, RZ, 0x4, P6 ;  /* 0x00000004ffd57807 */ /* 0x000fc40003000000 */
[----:B------:R-:W-:Y:S02]  /*3240*/  ISETP.GE.AND P6, PT, R59, UR8, PT ;  /* 0x000000083b007c0c */ /* 0x000fe4000bfc6270 */
[----:B------:R-:W-:Y:S01]  /*3250*/  ISETP.NE.U32.AND P2, PT, R194, RZ, PT ;  /* 0x000000ffc200720c */ /* 0x000fe20003f45070 */
[----:B------:R1:W-:Y:S01]  /*3260*/  LDGSTS.E [R20], desc[UR38][R104.64], P3 ;  /* 0x0000000068147fae */ /* 0x0003e200099a1026 */
[----:B------:R-:W-:Y:S02]  /*3270*/  SEL R213, R213, RZ, P4 ;  /* 0x000000ffd5d57207 */ /* 0x000fe40002000000 */
[----:B------:R-:W-:Y:S01]  /*3280*/  PLOP3.LUT P4, PT, PT, PT, UP2, 0x80, 0x8 ;  /* 0x000000000008781c */ /* 0x000fe20003f8f028 */
[----:B------:R1:W-:Y:S01]  /*3290*/  LDGSTS.E [R20+0x8], desc[UR38][R102.64], P5 ;  /* 0x0000800066147fae */ /* 0x0003e2000a9a1026 */
[----:B------:R-:W-:Y:S02]  /*32a0*/  SEL R211, RZ, 0x4, P6 ;  /* 0x00000004ffd37807 */ /* 0x000fe40003000000 */
[----:B------:R-:W-:-:S02]  /*32b0*/  ISETP.GE.AND P6, PT, R32, UR8, PT ;  /* 0x0000000820007c0c */ /* 0x000fc4000bfc6270 */
[----:B------:R-:W-:Y:S02]  /*32c0*/  ISETP.NE.U32.AND P3, PT, R195, RZ, PT ;  /* 0x000000ffc300720c */ /* 0x000fe40003f65070 */
[----:B------:R-:W-:Y:S01]  /*32d0*/  SEL R211, R211, RZ, P4 ;  /* 0x000000ffd3d37207 */ /* 0x000fe20002000000 */
[----:B------:R1:W-:Y:S01]  /*32e0*/  LDGSTS.E [R20+0x2000], desc[UR38][R100.64], P2 ;  /* 0x0200000064147fae */ /* 0x0003e200091a1026 */
[----:B------:R-:W-:Y:S02]  /*32f0*/  PLOP3.LUT P4, PT, PT, PT, UP2, 0x80, 0x8 ;  /* 0x000000000008781c */ /* 0x000fe40003f8f028 */
[----:B------:R-:W-:Y:S02]  /*3300*/  SEL R209, RZ, 0x4, P6 ;  /* 0x00000004ffd17807 */ /* 0x000fe40003000000 */
[----:B------:R-:W-:Y:S02]  /*3310*/  ISETP.NE.U32.AND P5, PT, R196, RZ, PT ;  /* 0x000000ffc400720c */ /* 0x000fe40003fa5070 */
[----:B------:R-:W-:-:S02]  /*3320*/  ISETP.GE.AND P6, PT, R39, UR8, PT ;  /* 0x0000000827007c0c */ /* 0x000fc4000bfc6270 */
[----:B------:R-:W-:Y:S01]  /*3330*/  LOP3.LUT R19, R44, 0x40, RZ, 0x3c, !PT ;  /* 0x000000402c137812 */ /* 0x000fe200078e3cff */
[----:B------:R1:W-:Y:S01]  /*3340*/  LDGSTS.E [R20+0x2008], desc[UR38][R98.64], P3 ;  /* 0x0200800062147fae */ /* 0x0003e200099a1026 */
[----:B------:R-:W-:Y:S02]  /*3350*/  SEL R209, R209, RZ, P4 ;  /* 0x000000ffd1d17207 */ /* 0x000fe40002000000 */
[----:B------:R-:W-:Y:S01]  /*3360*/  PLOP3.LUT P4, PT, PT, PT, UP2, 0x80, 0x8 ;  /* 0x000000000008781c */ /* 0x000fe20003f8f028 */
[----:B------:R-:W-:Y:S01]  /*3370*/  VIADD R18, R19, UR9 ;  /* 0x0000000913127c36 */ /* 0x000fe20008000000 */
[----:B------:R-:W-:Y:S02]  /*3380*/  SEL R6, RZ, 0x4, P6 ;  /* 0x00000004ff067807 */ /* 0x000fe40003000000 */
[----:B------:R-:W-:Y:S02]  /*3390*/  ISETP.NE.U32.AND P2, PT, R197, RZ, PT ;  /* 0x000000ffc500720c */ /* 0x000fe40003f45070 */
[----:B------:R-:W-:Y:S01]  /*33a0*/  ISETP.GE.AND P6, PT, R57, UR8, PT ;  /* 0x0000000839007c0c */ /* 0x000fe2000bfc6270 */
[----:B------:R1:W-:Y:S01]  /*33b0*/  LDGSTS.E [R18], desc[UR38][R96.64], P5 ;  /* 0x0000000060127fae */ /* 0x0003e2000a9a1026 */
[----:B------:R-:W-:-:S02]  /*33c0*/  SEL R6, R6, RZ, P4 ;  /* 0x000000ff06067207 */ /* 0x000fc40002000000 */
[----:B------:R-:W-:Y:S02]  /*33d0*/  PLOP3.LUT P4, PT, PT, PT, UP2, 0x80, 0x8 ;  /* 0x000000000008781c */ /* 0x000fe40003f8f028 */
[----:B------:R-:W-:Y:S02]  /*33e0*/  SEL R208, RZ, 0x4, P6 ;  /* 0x00000004ffd07807 */ /* 0x000fe40003000000 */
[----:B------:R-:W-:Y:S02]  /*33f0*/  ISETP.GE.AND P6, PT, R3, UR8, PT ;  /* 0x0000000803007c0c */ /* 0x000fe4000bfc6270 */
[----:B------:R-:W-:Y:S01]  /*3400*/  ISETP.NE.U32.AND P3, PT, R198, RZ, PT ;  /* 0x000000ffc600720c */ /* 0x000fe20003f65070 */
[----:B------:R1:W-:Y:S01]  /*3410*/  LDGSTS.E [R18+0x8], desc[UR38][R94.64], P2 ;  /* 0x000080005e127fae */ /* 0x0003e200091a1026 */
[----:B------:R-:W-:Y:S02]  /*3420*/  SEL R208, R208, RZ, P4 ;  /* 0x000000ffd0d07207 */ /* 0x000fe40002000000 */
[----:B------:R-:W-:-:S02]  /*3430*/  ISETP.NE.U32.AND P5, PT, R199, RZ, PT ;  /* 0x000000ffc700720c */ /* 0x000fc40003fa5070 */
[----:B------:R-:W-:Y:S02]  /*3440*/  PLOP3.LUT P4, PT, PT, PT, UP2, 0x80, 0x8 ;  /* 0x000000000008781c */ /* 0x000fe40003f8f028 */
[----:B------:R-:W-:Y:S02]  /*3450*/  SEL R210, RZ, 0x4, P6 ;  /* 0x00000004ffd27807 */ /* 0x000fe40003000000 */
[----:B------:R-:W-:Y:S02]  /*3460*/  ISETP.GE.AND P6, PT, R30, UR8, PT ;  /* 0x000000081e007c0c */ /* 0x000fe4000bfc6270 */
[----:B------:R-:W-:Y:S01]  /*3470*/  SEL R210, R210, RZ, P4 ;  /* 0x000000ffd2d27207 */ /* 0x000fe20002000000 */
[----:B------:R1:W-:Y:S01]  /*3480*/  LDGSTS.E [R18+0x2000], desc[UR38][R92.64], P3 ;  /* 0x020000005c127fae */ /* 0x0003e200099a1026 */
[----:B------:R-:W-:Y:S02]  /*3490*/  ISETP.NE.U32.AND P2, PT, R200, RZ, PT ;  /* 0x000000ffc800720c */ /* 0x000fe40003f45070 */
[----:B------:R-:W-:Y:S01]  /*34a0*/  PLOP3.LUT P4, PT, PT, PT, UP2, 0x80, 0x8 ;  /* 0x000000000008781c */ /* 0x000fe20003f8f028 */
[----:B------:R1:W-:Y:S01]  /*34b0*/  LDGSTS.E [R18+0x2008], desc[UR38][R90.64], P5 ;  /* 0x020080005a127fae */ /* 0x0003e2000a9a1026 */
[----:B------:R-:W-:-:S02]  /*34c0*/  SEL R207, RZ, 0x4, P6 ;  /* 0x00000004ffcf7807 */ /* 0x000fc40003000000 */
[----:B------:R-:W-:Y:S02]  /*34d0*/  ISETP.GE.AND P6, PT, R28, UR8, PT ;  /* 0x000000081c007c0c */ /* 0x000fe4000bfc6270 */
[----:B------:R-:W-:Y:S02]  /*34e0*/  LOP3.LUT R17, R44, 0x50, RZ, 0x3c, !PT ;  /* 0x000000502c117812 */ /* 0x000fe400078e3cff */
[----:B------:R-:W-:Y:S02]  /*34f0*/  SEL R207, R207, RZ, P4 ;  /* 0x000000ffcfcf7207 */ /* 0x000fe40002000000 */
[----:B------:R-:W-:Y:S01]  /*3500*/  PLOP3.LUT P4, PT, PT, PT, UP2, 0x80, 0x8 ;  /* 0x000000000008781c */ /* 0x000fe20003f8f028 */
[----:B------:R-:W-:Y:S01]  /*3510*/  VIADD R16, R17, UR9 ;  /* 0x0000000911107c36 */ /* 0x000fe20008000000 */
[----:B------:R-:W-:Y:S02]  /*3520*/  SEL R205, RZ, 0x4, P6 ;  /* 0x00000004ffcd7807 */ /* 0x000fe40003000000 */
[----:B------:R-:W-:-:S02]  /*3530*/  ISETP.GE.AND P6, PT, R55, UR8, PT ;  /* 0x0000000837007c0c */ /* 0x000fc4000bfc6270 */
[----:B------:R-:W-:Y:S01]  /*3540*/  ISETP.NE.U32.AND P3, PT, R201, RZ, PT ;  /* 0x000000ffc900720c */ /* 0x000fe20003f65070 */
[----:B------:R1:W-:Y:S01]  /*3550*/  LDGSTS.E [R16], desc[UR38][R88.64], P2 ;  /* 0x0000000058107fae */ /* 0x0003e200091a1026 */
[----:B------:R-:W-:Y:S02]  /*3560*/  ISETP.NE.U32.AND P5, PT, R202, RZ, PT ;  /* 0x000000ffca00720c */ /* 0x000fe40003fa5070 */
[----:B------:R-:W-:Y:S02]  /*3570*/  SEL R205, R205, RZ, P4 ;  /* 0x000000ffcdcd7207 */ /* 0x000fe40002000000 */
[----:B------:R-:W-:Y:S02]  /*3580*/  PLOP3.LUT P4, PT, PT, PT, UP2, 0x80, 0x8 ;  /* 0x000000000008781c */ /* 0x000fe40003f8f028 */
[----:B------:R-:W-:Y:S02]  /*3590*/  SEL R206, RZ, 0x4, P6 ;  /* 0x00000004ffce7807 */ /* 0x000fe40003000000 */
[----:B------:R-:W-:-:S02]  /*35a0*/  ISETP.GE.AND P6, PT, R53, UR8, PT ;  /* 0x0000000835007c0c */ /* 0x000fc4000bfc6270 */
[----:B------:R-:W-:Y:S01]  /*35b0*/  ISETP.NE.U32.AND P2, PT, R220, RZ, PT ;  /* 0x000000ffdc00720c */ /* 0x000fe20003f45070 */
[----:B------:R1:W-:Y:S01]  /*35c0*/  LDGSTS.E [R16+0x8], desc[UR38][R86.64], P3 ;  /* 0x0000800056107fae */ /* 0x0003e200099a1026 */
[----:B------:R-:W-:Y:S02]  /*35d0*/  SEL R206, R206, RZ, P4 ;  /* 0x000000ffcece7207 */ /* 0x000fe40002000000 */
[----:B------:R-:W-:Y:S01]  /*35e0*/  PLOP3.LUT P4, PT, PT, PT, UP2, 0x80, 0x8 ;  /* 0x000000000008781c */ /* 0x000fe20003f8f028 */
[----:B------:R1:W-:Y:S01]  /*35f0*/  LDGSTS.E [R16+0x2000], desc[UR38][R84.64], P5 ;  /* 0x0200000054107fae */ /* 0x0003e2000a9a1026 */
[----:B------:R-:W-:Y:S02]  /*3600*/  SEL R204, RZ, 0x4, P6 ;  /* 0x00000004ffcc7807 */ /* 0x000fe40003000000 */
[----:B------:R-:W-:Y:S02]  /*3610*/  ISETP.GE.AND P6, PT, R26, UR8, PT ;  /* 0x000000081a007c0c */ /* 0x000fe4000bfc6270 */
[----:B------:R-:W-:-:S02]  /*3620*/  SEL R204, R204, RZ, P4 ;  /* 0x000000ffcccc7207 */ /* 0x000fc40002000000 */
[----:B------:R-:W-:Y:S01]  /*3630*/  PLOP3.LUT P4, PT, PT, PT, UP2, 0x80, 0x8 ;  /* 0x000000000008781c */ /* 0x000fe20003f8f028 */
[----:B------:R1:W-:Y:S01]  /*3640*/  LDGSTS.E [R16+0x2008], desc[UR38][R82.64], P2 ;  /* 0x0200800052107fae */ /* 0x0003e200091a1026 */
[----:B------:R-:W-:Y:S02]  /*3650*/  SEL R203, RZ, 0x4, P6 ;  /* 0x00000004ffcb7807 */ /* 0x000fe40003000000 */
[----:B------:R-:W-:Y:S02]  /*3660*/  ISETP.NE.U32.AND P3, PT, R221, RZ, PT ;  /* 0x000000ffdd00720c */ /* 0x000fe40003f65070 */
[----:B------:R-:W-:Y:S02]  /*3670*/  ISETP.GE.AND P6, PT, R51, UR8, PT ;  /* 0x0000000833007c0c */ /* 0x000fe4000bfc6270 */
[----:B------:R-:W-:Y:S02]  /*3680*/  ISETP.NE.U32.AND P5, PT, R15, RZ, PT ;  /* 0x000000ff0f00720c */ /* 0x000fe40003fa5070 */
[----:B------:R-:W-:-:S02]  /*3690*/  LOP3.LUT R15, R44, 0x60, RZ, 0x3c, !PT ;  /* 0x000000602c0f7812 */ /* 0x000fc400078e3cff */
[----:B------:R-:W-:Y:S02]  /*36a0*/  SEL R203, R203, RZ, P4 ;  /* 0x000000ffcbcb7207 */ /* 0x000fe40002000000 */
[----:B------:R-:W-:Y:S02]  /*36b0*/  PLOP3.LUT P4, PT, PT, PT, UP2, 0x80, 0x8 ;  /* 0x000000000008781c */ /* 0x000fe40003f8f028 */
[----:B------:R-:W-:Y:S02]  /*36c0*/  SEL R201, RZ, 0x4, P6 ;  /* 0x00000004ffc97807 */ /* 0x000fe40003000000 */
[----:B------:R-:W-:Y:S02]  /*36d0*/  ISETP.GE.AND P6, PT, R49, UR8, PT ;  /* 0x0000000831007c0c */ /* 0x000fe4000bfc6270 */
[----:B------:R-:W-:Y:S01]  /*36e0*/  ISETP.NE.U32.AND P2, PT, R14, RZ, PT ;  /* 0x000000ff0e00720c */ /* 0x000fe20003f45070 */
[----:B------:R-:W-:Y:S01]  /*36f0*/  VIADD R14, R15, UR9 ;  /* 0x000000090f0e7c36 */ /* 0x000fe20008000000 */
[----:B------:R-:W-:-:S02]  /*3700*/  SEL R201, R201, RZ, P4 ;  /* 0x000000ffc9c97207 */ /* 0x000fc40002000000 */
[----:B------:R-:W-:Y:S02]  /*3710*/  PLOP3.LUT P4, PT, PT, PT, UP2, 0x80, 0x8 ;  /* 0x000000000008781c */ /* 0x000fe40003f8f028 */
[----:B------:R-:W-:Y:S01]  /*3720*/  SEL R202, RZ, 0x4, P6 ;  /* 0x00000004ffca7807 */ /* 0x000fe20003000000 */
[----:B------:R1:W-:Y:S01]  /*3730*/  LDGSTS.E [R14], desc[UR38][R80.64], P3 ;  /* 0x00000000500e7fae */ /* 0x0003e200099a1026 */
        /* <DEDUP_REMOVED lines=8> */
[----:B------:R-:W-:Y:S02]  /*37c0*/  SEL R200, R200, RZ, P4 ;  /* 0x000000ffc8c87207 */ /* 0x000fe40002000000 */
[----:B------:R-:W-:Y:S02]  /*37d0*/  PLOP3.LUT P4, PT, PT, PT, UP2, 0x80, 0x8 ;  /* 0x000000000008781c */ /* 0x000fe40003f8f028 */
[----:B------:R-:W-:Y:S01]  /*37e0*/  SEL R197, RZ, 0x4, P6 ;  /* 0x00000004ffc57807 */ /* 0x000fe20003000000 */
[----:B------:R1:W-:Y:S01]  /*37f0*/  LDGSTS.E [R14+0x2008], desc[UR38][R170.64], P3 ;  /* 0x02008000aa0e7fae */ /* 0x0003e200099a1026 */
[----:B------:R-:W-:Y:S02]  /*3800*/  ISETP.GE.AND P6, PT, R35, UR8, PT ;  /* 0x0000000823007c0c */ /* 0x000fe4000bfc6270 */
[----:B------:R-:W-:-:S02]  /*3810*/  SEL R197, R197, RZ, P4 ;  /* 0x000000ffc5c57207 */ /* 0x000fc40002000000 */
[----:B------:R-:W-:Y:S02]  /*3820*/  PLOP3.LUT P4, PT, PT, PT, UP2, 0x80, 0x8 ;  /* 0x000000000008781c */ /* 0x000fe40003f8f028 */
[----:B------:R-:W-:Y:S02]  /*3830*/  SEL R198, RZ, 0x4, P6 ;  /* 0x00000004ffc67807 */ /* 0x000fe40003000000 */
[----:B------:R-:W-:Y:S02]  /*3840*/  ISETP.GE.AND P6, PT, R33, UR8, PT ;  /* 0x0000000821007c0c */ /* 0x000fe4000bfc6270 */
[----:B------:R-:W-:Y:S02]  /*3850*/  ISETP.NE.U32.AND P5, PT, R12, RZ, PT ;  /* 0x000000ff0c00720c */ /* 0x000fe40003fa5070 */
[----:B------:R-:W-:Y:S01]  /*3860*/  ISETP.NE.U32.AND P2, PT, R11, RZ, PT ;  /* 0x000000ff0b00720c */ /* 0x000fe20003f45070 */
[----:B------:R-:W-:Y:S01]  /*3870*/  IMAD.SHL.U32 R11, R120, 0x40, RZ ;  /* 0x00000040780b7824 */ /* 0x000fe200078e00ff */
[----:B------:R-:W-:-:S02]  /*3880*/  ISETP.NE.U32.AND P3, PT, R10, RZ, PT ;  /* 0x000000ff0a00720c */ /* 0x000fc40003f65070 */
[----:B------:R-:W-:Y:S01]  /*3890*/  SEL R198, R198, RZ, P4 ;  /* 0x000000ffc6c67207 */ /* 0x000fe20002000000 */
[C---:B---3--:R-:W-:Y:S01]  /*38a0*/  IMAD.WIDE R172, R11.reuse, 0x4, R172 ;  /* 0x000000040bac7825 */ /* 0x048fe200078e02ac */
[----:B------:R-:W-:Y:S02]  /*38b0*/  LOP3.LUT R13, R44, 0x70, RZ, 0x3c, !PT ;  /* 0x000000702c0d7812 */ /* 0x000fe400078e3cff */
[----:B------:R-:W-:Y:S01]  /*38c0*/  PLOP3.LUT P4, PT, PT, PT, UP2, 0x80, 0x8 ;  /* 0x000000000008781c */ /* 0x000fe20003f8f028 */
[----:B----4-:R-:W-:Y:S01]  /*38d0*/  IMAD.WIDE R158, R11, 0x4, R158 ;  /* 0x000000040b9e7825 */ /* 0x010fe200078e029e */
[----:B------:R-:W-:Y:S02]  /*38e0*/  SEL R196, RZ, 0x4, P6 ;  /* 0x00000004ffc47807 */ /* 0x000fe40003000000 */
[----:B------:R-:W-:Y:S01]  /*38f0*/  ISETP.GE.AND P6, PT, R31, UR8, PT ;  /* 0x000000081f007c0c */ /* 0x000fe2000bfc6270 */
[----:B------:R-:W-:Y:S01]  /*3900*/  VIADD R12, R13, UR9 ;  /* 0x000000090d0c7c36 */ /* 0x000fe20008000000 */
[----:B------:R-:W-:Y:S01]  /*3910*/  SEL R196, R196, RZ, P4 ;  /* 0x000000ffc4c47207 */ /* 0x000fe20002000000 */
[----:B-1----:R-:W-:Y:S01]  /*3920*/  IMAD.WIDE R160, R11, 0x4, R160 ;  /* 0x000000040ba07825 */ /* 0x002fe200078e02a0 */
[----:B------:R-:W-:-:S02]  /*3930*/  PLOP3.LUT P4, PT, PT, PT, UP2, 0x80, 0x8 ;  /* 0x000000000008781c */ /* 0x000fc40003f8f028 */
[----:B------:R-:W-:Y:S01]  /*3940*/  SEL R195, RZ, 0x4, P6 ;  /* 0x00000004ffc37807 */ /* 0x000fe20003000000 */
[----:B------:R1:W-:Y:S01]  /*3950*/  LDGSTS.E [R12], desc[UR38][R118.64], P5 ;  /* 0x00000000760c7fae */ /* 0x0003e2000a9a1026 */
[----:B------:R-:W-:Y:S01]  /*3960*/  ISETP.GE.AND P6, PT, R29, UR8, PT ;  /* 0x000000081d007c0c */ /* 0x000fe2000bfc6270 */
[----:B-----5:R-:W-:Y:S01]  /*3970*/  IMAD.WIDE R162, R11, 0x4, R162 ;  /* 0x000000040ba27825 */ /* 0x020fe200078e02a2 */
[----:B------:R-:W-:Y:S01]  /*3980*/  SEL R195, R195, RZ, P4 ;  /* 0x000000ffc3c37207 */ /* 0x000fe20002000000 */
[----:B------:R3:W-:Y:S01]  /*3990*/  LDGSTS.E [R12+0x8], desc[UR38][R116.64], P2 ;  /* 0x00008000740c7fae */ /* 0x0007e200091a1026 */
[----:B------:R-:W-:Y:S01]  /*39a0*/  PLOP3.LUT P4, PT, PT, PT, UP2, 0x80, 0x8 ;  /* 0x000000000008781c */ /* 0x000fe20003f8f028 */
[----:B------:R-:W-:Y:S01]  /*39b0*/  IMAD.WIDE R164, R11, 0x4, R164 ;  /* 0x000000040ba47825 */ /* 0x000fe200078e02a4 */
[----:B------:R-:W-:Y:S01]  /*39c0*/  SEL R194, RZ, 0x4, P6 ;  /* 0x00000004ffc27807 */ /* 0x000fe20003000000 */
[----:B------:R4:W-:Y:S01]  /*39d0*/  LDGSTS.E [R12+0x2000], desc[UR38][R122.64], P3 ;  /* 0x020000007a0c7fae */ /* 0x0009e200099a1026 */
[----:B------:R-:W-:Y:S01]  /*39e0*/  ISETP.NE.U32.AND P5, PT, R9, RZ, PT ;  /* 0x000000ff0900720c */ /* 0x000fe20003fa5070 */
[----:B------:R-:W-:Y:S01]  /*39f0*/  IMAD.WIDE R166, R11, 0x4, R166 ;  /* 0x000000040ba67825 */ /* 0x000fe200078e02a6 */
[----:B------:R-:W-:-:S02]  /*3a00*/  ISETP.GE.AND P6, PT, R37, UR8, PT ;  /* 0x0000000825007c0c */ /* 0x000fc4000bfc6270 */
[----:B------:R-:W-:Y:S01]  /*3a10*/  ISETP.NE.U32.AND P3, PT, R4, RZ, PT ;  /* 0x000000ff0400720c */ /* 0x000fe20003f65070 */
[C---:B------:R-:W-:Y:S01]  /*3a20*/  IMAD.WIDE R168, R11.reuse, 0x4, R168 ;  /* 0x000000040ba87825 */ /* 0x040fe200078e02a8 */
[----:B------:R-:W-:Y:S02]  /*3a30*/  SEL R194, R194, RZ, P4 ;  /* 0x000000ffc2c27207 */ /* 0x000fe40002000000 */
[----:B------:R-:W-:Y:S01]  /*3a40*/  PLOP3.LUT P4, PT, PT, PT, UP2, 0x80, 0x8 ;  /* 0x000000000008781c */ /* 0x000fe20003f8f028 */
[----:B------:R-:W-:Y:S01]  /*3a50*/  IMAD.WIDE R114, R11, 0x4, R114 ;  /* 0x000000040b727825 */ /* 0x000fe200078e0272 */
[----:B------:R-:W-:Y:S02]  /*3a60*/  SEL R7, RZ, 0x4, P6 ;  /* 0x00000004ff077807 */ /* 0x000fe40003000000 */
[----:B------:R-:W-:Y:S01]  /*3a70*/  LOP3.LUT R10, R175, 0x20, RZ, 0x3c, !PT ;  /* 0x00000020af0a7812 */ /* 0x000fe200078e3cff */
[----:B------:R5:W-:Y:S01]  /*3a80*/  LDGSTS.E [R12+0x2008], desc[UR38][R146.64], P5 ;  /* 0x02008000920c7fae */ /* 0x000be2000a9a1026 */
[----:B------:R-:W-:Y:S01]  /*3a90*/  SEL R220, R7, RZ, P4 ;  /* 0x000000ff07dc7207 */ /* 0x000fe20002000000 */
[C---:B------:R-:W-:Y:S01]  /*3aa0*/  VIADD R7, R175.reuse, UR9 ;  /* 0x00000009af077c36 */ /* 0x040fe20008000000 */
[----:B------:R-:W-:Y:S01]  /*3ab0*/  ISETP.NE.U32.AND P2, PT, R6, RZ, PT ;  /* 0x000000ff0600720c */ /* 0x000fe20003f45070 */
[----:B------:R-:W-:Y:S01]  /*3ac0*/  VIADD R6, R10, UR9 ;  /* 0x000000090a067c36 */ /* 0x000fe20008000000 */
[----:B------:R-:W-:Y:S01]  /*3ad0*/  LOP3.LUT R9, R175, 0x40, RZ, 0x3c, !PT ;  /* 0x00000040af097812 */ /* 0x000fe200078e3cff */
[----:B------:R-:W0:Y:S01]  /*3ae0*/  LDGDEPBAR ;  /* 0x00000000000079af */ /* 0x000e220000000000 */
[----:B------:R-:W-:Y:S01]  /*3af0*/  ISETP.NE.U32.AND P5, PT, R5, RZ, PT ;  /* 0x000000ff0500720c */ /* 0x000fe20003fa5070 */
[----:B------:R-:W-:Y:S01]  /*3b00*/  IMAD.WIDE R112, R11, 0x4, R112 ;  /* 0x000000040b707825 */ /* 0x000fe200078e0270 */
[----:B------:R-:W-:Y:S01]  /*3b10*/  LOP3.LUT R8, R175, 0x60, RZ, 0x3c, !PT ;  /* 0x00000060af087812 */ /* 0x000fe200078e3cff */
[----:B------:R1:W-:Y:S01]  /*3b20*/  LDGSTS.E [R7+0xc000], desc[UR38][R156.64], P3 ;  /* 0x0c0000009c077fae */ /* 0x0003e200099a1026 */
[----:B------:R-:W-:Y:S01]  /*3b30*/  ISETP.GE.AND P6, PT, R27, UR8, PT ;  /* 0x000000081b007c0c */ /* 0x000fe2000bfc6270 */
[----:B------:R-:W-:Y:S01]  /*3b40*/  VIADD R5, R9, UR9 ;  /* 0x0000000909057c36 */ /* 0x000fe20008000000 */
[----:B------:R-:W-:Y:S01]  /*3b50*/  PLOP3.LUT P4, PT, PT, PT, UP2, 0x80, 0x8 ;  /* 0x000000000008781c */ /* 0x000fe20003f8f028 */
[----:B------:R1:W-:Y:S01]  /*3b60*/  LDGSTS.E [R7+0xc400], desc[UR38][R130.64], P3 ;  /* 0x0c40000082077fae */ /* 0x0003e200099a1026 */
[----:B------:R-:W-:Y:S01]  /*3b70*/  VIADD R4, R8, UR9 ;  /* 0x0000000908047c36 */ /* 0x000fe20008000000 */
[----:B------:R-:W-:Y:S01]  /*3b80*/  SEL R192, RZ, 0x4, P6 ;  /* 0x00000004ffc07807 */ /* 0x000fe20003000000 */
[----:B------:R-:W-:Y:S01]  /*3b90*/  IMAD.WIDE R110, R11, 0x4, R110 ;  /* 0x000000040b6e7825 */ /* 0x000fe200078e026e */
[----:B------:R1:W-:Y:S01]  /*3ba0*/  LDGSTS.E [R7+0xc800], desc[UR38][R138.64], P3 ;  /* 0x0c8000008a077fae */ /* 0x0003e200099a1026 */
[----:B------:R-:W-:-:S02]  /*3bb0*/  ISETP.GE.AND P6, PT, R43, UR8, PT ;  /* 0x000000082b007c0c */ /* 0x000fc4000bfc6270 */
[----:B------:R-:W-:Y:S01]  /*3bc0*/  SEL R192, R192, RZ, P4 ;  /* 0x000000ffc0c07207 */ /* 0x000fe20002000000 */
[----:B------:R1:W-:Y:S01]  /*3bd0*/  LDGSTS.E [R7+0xcc00], desc[UR38][R148.64], P3 ;  /* 0x0cc0000094077fae */ /* 0x0003e200099a1026 */
[----:B------:R-:W-:Y:S01]  /*3be0*/  SEL R199, RZ, 0x4, P6 ;  /* 0x00000004ffc77807 */ /* 0x000fe20003000000 */
[C---:B------:R-:W-:Y:S01]  /*3bf0*/  IMAD.WIDE R108, R11.reuse, 0x4, R108 ;  /* 0x000000040b6c7825 */ /* 0x040fe200078e026c */
[----:B------:R-:W-:Y:S01]  /*3c00*/  ISETP.GE.AND P6, PT, R36, UR8, PT ;  /* 0x0000000824007c0c */ /* 0x000fe2000bfc6270 */
[----:B------:R1:W-:Y:S01]  /*3c10*/  LDGSTS.E [R6+0xc100], desc[UR38][R124.64], P3 ;  /* 0x0c1000007c067fae */ /* 0x0003e200099a1026 */
[----:B------:R-:W-:Y:S01]  /*3c20*/  PLOP3.LUT P4, PT, PT, PT, UP2, 0x80, 0x8 ;  /* 0x000000000008781c */ /* 0x000fe20003f8f028 */
[----:B------:R-:W-:Y:S01]  /*3c30*/  IMAD.WIDE R106, R11, 0x4, R106 ;  /* 0x000000040b6a7825 */ /* 0x000fe200078e026a */
[----:B------:R-:W-:Y:S01]  /*3c40*/  SEL R221, RZ, 0x4, P6 ;  /* 0x00000004ffdd7807 */ /* 0x000fe20003000000 */
[----:B------:R1:W-:Y:S01]  /*3c50*/  LDGSTS.E [R6+0xc500], desc[UR38][R132.64], P3 ;  /* 0x0c50000084067fae */ /* 0x0003e200099a1026 */
[----:B------:R-:W-:Y:S01]  /*3c60*/  ISETP.NE.U32.AND P6, PT, R193, RZ, PT ;  /* 0x000000ffc100720c */ /* 0x000fe20003fc5070 */
[----:B------:R-:W-:Y:S01]  /*3c70*/  IMAD.WIDE R104, R11, 0x4, R104 ;  /* 0x000000040b687825 */ /* 0x000fe200078e0268 */
[----:B------:R-:W-:Y:S01]  /*3c80*/  SEL R199, R199, RZ, P4 ;  /* 0x000000ffc7c77207 */ /* 0x000fe20002000000 */
[----:B------:R1:W-:Y:S01]  /*3c90*/  LDGSTS.E [R6+0xc900], desc[UR38][R140.64], P3 ;  /* 0x0c9000008c067fae */ /* 0x0003e200099a1026 */
[----:B------:R-:W-:Y:S01]  /*3ca0*/  PLOP3.LUT P4, PT, PT, PT, UP2, 0x80, 0x8 ;  /* 0x000000000008781c */ /* 0x000fe20003f8f028 */
[----:B------:R-:W-:Y:S01]  /*3cb0*/  IMAD.WIDE R102, R11, 0x4, R102 ;  /* 0x000000040b667825 */ /* 0x000fe200078e0266 */
[----:B------:R-:W-:Y:S01]  /*3cc0*/  UIADD3 UR8, UPT, UPT, UR31, -0x80, URZ ;  /* 0xffffff801f087890 */ /* 0x000fe2000fffe0ff */
[----:B------:R1:W-:Y:S01]  /*3cd0*/  LDGSTS.E [R6+0xcd00], desc[UR38][R150.64], P3 ;  /* 0x0cd0000096067fae */ /* 0x0003e200099a1026 */
[----:B------:R-:W-:Y:S01]  /*3ce0*/  SEL R193, R221, RZ, P4 ;  /* 0x000000ffddc17207 */ /* 0x000fe20002000000 */
[----:B------:R-:W-:Y:S01]  /*3cf0*/  IMAD.WIDE R100, R11, 0x4, R100 ;  /* 0x000000040b647825 */ /* 0x000fe200078e0264 */
[----:B------:R-:W-:Y:S01]  /*3d00*/  ISETP.NE.U32.AND P4, PT, R219, RZ, PT ;  /* 0x000000ffdb00720c */ /* 0x000fe20003f85070 */
[----:B------:R1:W-:Y:S01]  /*3d10*/  LDGSTS.E [R5+0xc200], desc[UR38][R126.64], P3 ;  /* 0x0c2000007e057fae */ /* 0x0003e200099a1026 */
[----:B------:R-:W-:Y:S01]  /*3d20*/  UISETP.LT.OR UP2, UPT, UR6, 0x40, UP1 ;  /* 0x000000400600788c */ /* 0x000fe20008f41670 */
[----:B------:R-:W-:-:S02]  /*3d30*/  IMAD.WIDE R98, R11, 0x4, R98 ;  /* 0x000000040b627825 */ /* 0x000fc400078e0262 */
[----:B------:R1:W-:Y:S02]  /*3d40*/  LDGSTS.E [R5+0xc600], desc[UR38][R134.64], P3 ;  /* 0x0c60000086057fae */ /* 0x0003e400099a1026 */
[C---:B------:R-:W-:Y:S02]  /*3d50*/  IMAD.WIDE R96, R11.reuse, 0x4, R96 ;  /* 0x000000040b607825 */ /* 0x040fe400078e0260 */
[----:B------:R1:W-:Y:S02]  /*3d60*/  LDGSTS.E [R5+0xca00], desc[UR38][R142.64], P3 ;  /* 0x0ca000008e057fae */ /* 0x0003e400099a1026 */
[C---:B------:R-:W-:Y:S02]  /*3d70*/  IMAD.WIDE R94, R11.reuse, 0x4, R94 ;  /* 0x000000040b5e7825 */ /* 0x040fe400078e025e */
[----:B------:R1:W-:Y:S02]  /*3d80*/  LDGSTS.E [R5+0xce00], desc[UR38][R152.64], P3 ;  /* 0x0ce0000098057fae */ /* 0x0003e400099a1026 */
[----:B------:R-:W-:-:S02]  /*3d90*/  IMAD.WIDE R92, R11, 0x4, R92 ;  /* 0x000000040b5c7825 */ /* 0x000fc400078e025c */
[----:B------:R1:W-:Y:S02]  /*3da0*/  LDGSTS.E [R4+0xc300], desc[UR38][R128.64], P3 ;  /* 0x0c30000080047fae */ /* 0x0003e400099a1026 */
[C---:B------:R-:W-:Y:S02]  /*3db0*/  IMAD.WIDE R90, R11.reuse, 0x4, R90 ;  /* 0x000000040b5a7825 */ /* 0x040fe400078e025a */
[----:B------:R1:W-:Y:S02]  /*3dc0*/  LDGSTS.E [R4+0xc700], desc[UR38][R136.64], P3 ;  /* 0x0c70000088047fae */ /* 0x0003e400099a1026 */
[C---:B------:R-:W-:Y:S02]  /*3dd0*/  IMAD.WIDE R88, R11.reuse, 0x4, R88 ;  /* 0x000000040b587825 */ /* 0x040fe400078e0258 */
[----:B------:R1:W-:Y:S02]  /*3de0*/  LDGSTS.E [R4+0xcb00], desc[UR38][R144.64], P3 ;  /* 0x0cb0000090047fae */ /* 0x0003e400099a1026 */
[----:B------:R-:W-:-:S02]  /*3df0*/  IMAD.WIDE R86, R11, 0x4, R86 ;  /* 0x000000040b567825 */ /* 0x000fc400078e0256 */
[----:B------:R1:W-:Y:S01]  /*3e00*/  LDGSTS.E [R4+0xcf00], desc[UR38][R154.64], P3 ;  /* 0x0cf000009a047fae */ /* 0x0003e200099a1026 */
[----:B------:R-:W-:Y:S01]  /*3e10*/  ISETP.NE.U32.AND P3, PT, R218, RZ, PT ;  /* 0x000000ffda00720c */ /* 0x000fe20003f65070 */
[C---:B------:R-:W-:Y:S02]  /*3e20*/  IMAD.WIDE R84, R11.reuse, 0x4, R84 ;  /* 0x000000040b547825 */ /* 0x040fe400078e0254 */
[----:B------:R-:W0:Y:S02]  /*3e30*/  LDGDEPBAR ;  /* 0x00000000000079af */ /* 0x000e240000000000 */
[C---:B------:R-:W-:Y:S01]  /*3e40*/  IMAD.WIDE R82, R11.reuse, 0x4, R82 ;  /* 0x000000040b527825 */ /* 0x040fe200078e0252 */
[----:B------:R-:W-:Y:S03]  /*3e50*/  BAR.SYNC.DEFER_BLOCKING 0x0 ;  /* 0x0000000000007b1d */ /* 0x000fe60000010000 */
[----:B------:R-:W-:-:S04]  /*3e60*/  IMAD.WIDE R80, R11, 0x4, R80 ;  /* 0x000000040b507825 */ /* 0x000fc800078e0250 */
[----:B------:R-:W-:-:S04]  /*3e70*/  IMAD.WIDE R78, R11, 0x4, R78 ;  /* 0x000000040b4e7825 */ /* 0x000fc800078e024e */
[----:B------:R-:W-:-:S04]  /*3e80*/  IMAD.WIDE R76, R11, 0x4, R76 ;  /* 0x000000040b4c7825 */ /* 0x000fc800078e024c */
[----:B------:R-:W-:-:S04]  /*3e90*/  IMAD.WIDE R170, R11, 0x4, R170 ;  /* 0x000000040baa7825 */ /* 0x000fc800078e02aa */
[----:B-1----:R-:W-:-:S04]  /*3ea0*/  IMAD.WIDE R118, R11, 0x4, R118 ;  /* 0x000000040b767825 */ /* 0x002fc800078e0276 */
[----:B---3--:R-:W-:Y:S01]  /*3eb0*/  IMAD.WIDE R116, R11, 0x4, R116 ;  /* 0x000000040b747825 */ /* 0x008fe200078e0274 */
[----:B------:R-:W-:Y:S01]  /*3ec0*/  @!PT LDS RZ, [RZ] ;  /* 0x00000000fffff984 */ /* 0x000fe20000000800 */
[----:B------:R-:W-:Y:S01]  /*3ed0*/  @!PT LDS RZ, [RZ] ;  /* 0x00000000fffff984 */ /* 0x000fe20000000800 */
[----:B------:R-:W-:Y:S01]  /*3ee0*/  @!PT LDS RZ, [RZ] ;  /* 0x00000000fffff984 */ /* 0x000fe20000000800 */
[----:B------:R1:W-:Y:S01]  /*3ef0*/  LDGSTS.E [R42+0x4000], desc[UR38][R172.64], P1 ;  /* 0x04000000ac2a7fae */ /* 0x0003e200089a1026 */
[----:B------:R-:W-:Y:S02]  /*3f00*/  ISETP.NE.U32.AND P1, PT, R215, RZ, PT ;  /* 0x000000ffd700720c */ /* 0x000fe40003f25070 */
[----:B----4-:R-:W-:Y:S01]  /*3f10*/  IMAD.WIDE R122, R11, 0x4, R122 ;  /* 0x000000040b7a7825 */ /* 0x010fe200078e027a */
[----:B------:R3:W-:Y:S01]  /*3f20*/  LDGSTS.E [R42+0x4008], desc[UR38][R158.64], P5 ;  /* 0x040080009e2a7fae */ /* 0x0007e2000a9a1026 */
[----:B------:R-:W-:Y:S02]  /*3f30*/  ISETP.NE.U32.AND P5, PT, R217, RZ, PT ;  /* 0x000000ffd900720c */ /* 0x000fe40003fa5070 */
[----:B-----5:R-:W-:Y:S01]  /*3f40*/  IMAD.WIDE R146, R11, 0x4, R146 ;  /* 0x000000040b927825 */ /* 0x020fe200078e0292 */
[----:B------:R-:W-:Y:S01]  /*3f50*/  LDGSTS.E [R42+0x6000], desc[UR38][R160.64], P6 ;  /* 0x06000000a02a7fae */ /* 0x000fe2000b1a1026 */
[----:B------:R-:W-:-:S02]  /*3f60*/  ISETP.NE.U32.AND P6, PT, R216, RZ, PT ;  /* 0x000000ffd800720c */ /* 0x000fc40003fc5070 */
[C---:B------:R-:W-:Y:S01]  /*3f70*/  IMAD.WIDE R156, R121.reuse, 0x4, R156 ;  /* 0x00000004799c7825 */ /* 0x040fe200078e029c */
[----:B------:R4:W-:Y:S01]  /*3f80*/  LDGSTS.E [R42+0x6008], desc[UR38][R162.64], P3 ;  /* 0x06008000a22a7fae */ /* 0x0009e200099a1026 */
[----:B------:R-:W-:Y:S02]  /*3f90*/  ISETP.NE.U32.AND P3, PT, R214, RZ, PT ;  /* 0x000000ffd600720c */ /* 0x000fe40003f65070 */
[C---:B------:R-:W-:Y:S01]  /*3fa0*/  IMAD.WIDE R130, R121.reuse, 0x4, R130 ;  /* 0x0000000479827825 */ /* 0x040fe200078e0282 */
[----:B------:R-:W-:Y:S01]  /*3fb0*/  LDGSTS.E [R24+0x4000], desc[UR38][R164.64], P4 ;  /* 0x04000000a4187fae */ /* 0x000fe2000a1a1026 */
[----:B------:R-:W-:Y:S02]  /*3fc0*/  ISETP.NE.U32.AND P4, PT, R212, RZ, PT ;  /* 0x000000ffd400720c */ /* 0x000fe40003f85070 */
[----:B------:R-:W-:Y:S01]  /*3fd0*/  IMAD.WIDE R138, R121, 0x4, R138 ;  /* 0x00000004798a7825 */ /* 0x000fe200078e028a */
[----:B------:R-:W-:Y:S01]  /*3fe0*/  LDGSTS.E [R24+0x4008], desc[UR38][R166.64], P1 ;  /* 0x04008000a6187fae */ /* 0x000fe200089a1026 */
[----:B------:R-:W-:-:S02]  /*3ff0*/  ISETP.NE.U32.AND P1, PT, R213, RZ, PT ;  /* 0x000000ffd500720c */ /* 0x000fc40003f25070 */
[----:B------:R-:W-:Y:S01]  /*4000*/  IMAD.WIDE R148, R121, 0x4, R148 ;  /* 0x0000000479947825 */ /* 0x000fe200078e0294 */
[----:B------:R5:W-:Y:S01]  /*4010*/  LDGSTS.E [R24+0x6000], desc[UR38][R168.64], P5 ;  /* 0x06000000a8187fae */ /* 0x000be2000a9a1026 */
[----:B------:R-:W-:Y:S02]  /*4020*/  ISETP.NE.U32.AND P5, PT, R211, RZ, PT ;  /* 0x000000ffd300720c */ /* 0x000fe40003fa5070 */
[----:B------:R-:W-:Y:S01]  /*4030*/  IMAD.WIDE R124, R121, 0x4, R124 ;  /* 0x00000004797c7825 */ /* 0x000fe200078e027c */
[----:B------:R2:W-:Y:S01]  /*4040*/  LDGSTS.E [R24+0x6008], desc[UR38][R114.64], P6 ;  /* 0x0600800072187fae */ /* 0x0005e2000b1a1026 */
[----:B------:R-:W-:Y:S02]  /*4050*/  ISETP.NE.U32.AND P6, PT, R209, RZ, PT ;  /* 0x000000ffd100720c */ /* 0x000fe40003fc5070 */
[----:B------:R-:W-:Y:S01]  /*4060*/  IMAD.WIDE R132, R121, 0x4, R132 ;  /* 0x0000000479847825 */ /* 0x000fe200078e0284 */
[----:B------:R2:W-:Y:S01]  /*4070*/  LDGSTS.E [R22+0x4000], desc[UR38][R112.64], P3 ;  /* 0x0400000070167fae */ /* 0x0005e200099a1026 */
[----:B------:R-:W-:-:S02]  /*4080*/  ISETP.NE.U32.AND P3, PT, R210, RZ, PT ;  /* 0x000000ffd200720c */ /* 0x000fc40003f65070 */
[C---:B------:R-:W-:Y:S01]  /*4090*/  IMAD.WIDE R140, R121.reuse, 0x4, R140 ;  /* 0x00000004798c7825 */ /* 0x040fe200078e028c */
[----:B------:R2:W-:Y:S01]  /*40a0*/  LDGSTS.E [R22+0x4008], desc[UR38][R110.64], P4 ;  /* 0x040080006e167fae */ /* 0x0005e2000a1a1026 */
[----:B------:R-:W-:Y:S02]  /*40b0*/  ISETP.NE.U32.AND P4, PT, R208, RZ, PT ;  /* 0x000000ffd000720c */ /* 0x000fe40003f85070 */
[C---:B------:R-:W-:Y:S01]  /*40c0*/  IMAD.WIDE R150, R121.reuse, 0x4, R150 ;  /* 0x0000000479967825 */ /* 0x040fe200078e0296 */
[----:B------:R2:W-:Y:S01]  /*40d0*/  LDGSTS.E [R22+0x6000], desc[UR38][R108.64], P1 ;  /* 0x060000006c167fae */ /* 0x0005e200089a1026 */
[----:B------:R-:W-:Y:S02]  /*40e0*/  ISETP.NE.U32.AND P1, PT, R220, RZ, PT ;  /* 0x000000ffdc00720c */ /* 0x000fe40003f25070 */
[----:B------:R-:W-:Y:S01]  /*40f0*/  IMAD.WIDE R126, R121, 0x4, R126 ;  /* 0x00000004797e7825 */ /* 0x000fe200078e027e */
[----:B------:R2:W-:Y:S01]  /*4100*/  LDGSTS.E [R22+0x6008], desc[UR38][R106.64], P5 ;  /* 0x060080006a167fae */ /* 0x0005e2000a9a1026 */
[----:B------:R-:W-:-:S02]  /*4110*/  ISETP.NE.U32.AND P5, PT, R207, RZ, PT ;  /* 0x000000ffcf00720c */ /* 0x000fc40003fa5070 */
[----:B------:R-:W-:Y:S01]  /*4120*/  IMAD.WIDE R134, R121, 0x4, R134 ;  /* 0x0000000479867825 */ /* 0x000fe200078e0286 */
        /* <DEDUP_REMOVED lines=17> */
[----:B------:R-:W-:Y:S01]  /*4240*/  IMAD.WIDE R154, R121, 0x4, R154 ;  /* 0x00000004799a7825 */ /* 0x000fe200078e029a */
[----:B------:R2:W-:Y:S01]  /*4250*/  LDGSTS.E [R18+0x6000], desc[UR38][R92.64], P2 ;  /* 0x060000005c127fae */ /* 0x0005e200091a1026 */
[----:B------:R-:W-:-:S03]  /*4260*/  ISETP.NE.U32.AND P2, PT, R200, RZ, PT ;  /* 0x000000ffc800720c */ /* 0x000fc60003f45070 */
[----:B------:R2:W-:Y:S01]  /*4270*/  LDGSTS.E [R18+0x6008], desc[UR38][R90.64], P4 ;  /* 0x060080005a127fae */ /* 0x0005e2000a1a1026 */
[----:B------:R-:W-:-:S03]  /*4280*/  ISETP.NE.U32.AND P4, PT, R199, RZ, PT ;  /* 0x000000ffc700720c */ /* 0x000fc60003f85070 */
[----:B------:R2:W-:Y:S01]  /*4290*/  LDGSTS.E [R16+0x4000], desc[UR38][R88.64], P3 ;  /* 0x0400000058107fae */ /* 0x0005e200099a1026 */
[----:B------:R-:W-:-:S03]  /*42a0*/  ISETP.NE.U32.AND P3, PT, R197, RZ, PT ;  /* 0x000000ffc500720c */ /* 0x000fc60003f65070 */
[----:B------:R2:W-:Y:S01]  /*42b0*/  LDGSTS.E [R16+0x4008], desc[UR38][R86.64], P5 ;  /* 0x0400800056107fae */ /* 0x0005e2000a9a1026 */
[----:B------:R-:W-:-:S03]  /*42c0*/  ISETP.NE.U32.AND P5, PT, R198, RZ, PT ;  /* 0x000000ffc600720c */ /* 0x000fc60003fa5070 */
[----:B------:R2:W-:Y:S01]  /*42d0*/  LDGSTS.E [R16+0x6000], desc[UR38][R84.64], P6 ;  /* 0x0600000054107fae */ /* 0x0005e2000b1a1026 */
[----:B------:R-:W-:Y:S02]  /*42e0*/  ISETP.NE.U32.AND P6, PT, R196, RZ, PT ;  /* 0x000000ffc400720c */ /* 0x000fe40003fc5070 */
[----:B------:R-:W-:Y:S01]  /*42f0*/  SHF.R.S32.HI R196, RZ, 0x1f, R11 ;  /* 0x0000001fffc47819 */ /* 0x000fe2000001140b */
[----:B------:R2:W-:Y:S01]  /*4300*/  LDGSTS.E [R16+0x6008], desc[UR38][R82.64], P2 ;  /* 0x0600800052107fae */ /* 0x0005e200091a1026 */
[----:B------:R-:W-:Y:S01]  /*4310*/  ISETP.NE.U32.AND P2, PT, R195, RZ, PT ;  /* 0x000000ffc300720c */ /* 0x000fe20003f45070 */
[C---:B------:R-:W-:Y:S01]  /*4320*/  IMAD.SHL.U32 R195, R11.reuse, 0x4, RZ ;  /* 0x000000040bc37824 */ /* 0x040fe200078e00ff */
[----:B------:R-:W-:Y:S01]  /*4330*/  SHF.L.U64.HI R197, R11, 0x2, R196 ;  /* 0x000000020bc57819 */ /* 0x000fe200000102c4 */
[----:B------:R2:W-:Y:S01]  /*4340*/  LDGSTS.E [R14+0x4000], desc[UR38][R80.64], P3 ;  /* 0x04000000500e7fae */ /* 0x0005e200099a1026 */
[----:B------:R-:W-:-:S03]  /*4350*/  ISETP.GE.AND P3, PT, R41, UR8, PT ;  /* 0x0000000829007c0c */ /* 0x000fc6000bf66270 */
[----:B------:R2:W-:Y:S01]  /*4360*/  LDGSTS.E [R14+0x4008], desc[UR38][R78.64], P5 ;  /* 0x040080004e0e7fae */ /* 0x0005e2000a9a1026 */
[----:B-1----:R-:W-:-:S03]  /*4370*/  IADD3 R172, P5, PT, R172, R195, RZ ;  /* 0x000000c3acac7210 */ /* 0x002fc60007fbe0ff */
[----:B------:R2:W-:Y:S01]  /*4380*/  LDGSTS.E [R14+0x6000], desc[UR38][R76.64], P6 ;  /* 0x060000004c0e7fae */ /* 0x0005e2000b1a1026 */
[----:B------:R-:W-:Y:S01]  /*4390*/  ISETP.NE.U32.AND P6, PT, R194, RZ, PT ;  /* 0x000000ffc200720c */ /* 0x000fe20003fc5070 */
[----:B------:R-:W-:Y:S01]  /*43a0*/  IMAD.X R173, R173, 0x1, R197, P5 ;  /* 0x00000001adad7824 */ /* 0x000fe200028e06c5 */
[----:B------:R-:W-:Y:S01]  /*43b0*/  PLOP3.LUT P5, PT, PT, PT, UP3, 0x80, 0x8 ;  /* 0x000000000008781c */ /* 0x000fe20003faf038 */
[----:B------:R2:W-:Y:S01]  /*43c0*/  LDGSTS.E [R14+0x6008], desc[UR38][R170.64], P2 ;  /* 0x06008000aa0e7fae */ /* 0x0005e200091a1026 */
[----:B------:R-:W-:Y:S02]  /*43d0*/  SEL R194, RZ, 0x4, P3 ;  /* 0x00000004ffc27807 */ /* 0x000fe40001800000 */
[----:B------:R-:W-:Y:S02]  /*43e0*/  ISETP.GE.AND P2, PT, R182, UR8, PT ;  /* 0x00000008b6007c0c */ /* 0x000fe4000bf46270 */
[----:B------:R-:W-:Y:S02]  /*43f0*/  SEL R194, R194, RZ, P5 ;  /* 0x000000ffc2c27207 */ /* 0x000fe40002800000 */
[----:B------:R-:W-:-:S02]  /*4400*/  ISETP.NE.U32.AND P5, PT, R192, RZ, PT ;  /* 0x000000ffc000720c */ /* 0x000fc40003fa5070 */
[----:B------:R-:W-:Y:S01]  /*4410*/  SEL R192, RZ, 0x4, P2 ;  /* 0x00000004ffc07807 */ /* 0x000fe20001000000 */
[----:B------:R2:W-:Y:S01]  /*4420*/  LDGSTS.E [R12+0x4000], desc[UR38][R118.64], P6 ;  /* 0x04000000760c7fae */ /* 0x0005e2000b1a1026 */
[----:B------:R-:W-:Y:S02]  /*4430*/  ISETP.NE.U32.AND P2, PT, R193, RZ, PT ;  /* 0x000000ffc100720c */ /* 0x000fe40003f45070 */
[----:B---3--:R-:W-:Y:S01]  /*4440*/  IADD3 R158, P3, PT, R158, R195, RZ ;  /* 0x000000c39e9e7210 */ /* 0x008fe20007f7e0ff */
[----:B------:R2:W-:Y:S01]  /*4450*/  LDGSTS.E [R12+0x4008], desc[UR38][R116.64], P1 ;  /* 0x04008000740c7fae */ /* 0x0005e200089a1026 */
[----:B------:R-:W-:-:S03]  /*4460*/  ISETP.NE.U32.AND P6, PT, R194, RZ, PT ;  /* 0x000000ffc200720c */ /* 0x000fc60003fc5070 */
[--C-:B------:R-:W-:Y:S01]  /*4470*/  IMAD.X R159, R159, 0x1, R197.reuse, P3 ;  /* 0x000000019f9f7824 */ /* 0x100fe200018e06c5 */
[----:B------:R-:W-:Y:S01]  /*4480*/  PLOP3.LUT P3, PT, PT, PT, UP3, 0x80, 0x8 ;  /* 0x000000000008781c */ /* 0x000fe20003f6f038 */
[----:B------:R2:W-:Y:S01]  /*4490*/  LDGSTS.E [R12+0x6000], desc[UR38][R122.64], P5 ;  /* 0x060000007a0c7fae */ /* 0x0005e2000a9a1026 */
[-C--:B----4-:R-:W-:Y:S02]  /*44a0*/  IADD3 R162, P5, PT, R162, R195.reuse, RZ ;  /* 0x000000c3a2a27210 */ /* 0x090fe40007fbe0ff */
[----:B------:R-:W-:Y:S01]  /*44b0*/  SEL R192, R192, RZ, P3 ;  /* 0x000000ffc0c07207 */ /* 0x000fe20001800000 */
[----:B------:R2:W-:Y:S01]  /*44c0*/  LDGSTS.E [R12+0x6008], desc[UR38][R146.64], P4 ;  /* 0x06008000920c7fae */ /* 0x0005e2000a1a1026 */
[-C--:B------:R-:W-:Y:S01]  /*44d0*/  IADD3 R160, P3, PT, R160, R195.reuse, RZ ;  /* 0x000000c3a0a07210 */ /* 0x080fe20007f7e0ff */
[--C-:B------:R-:W-:Y:S01]  /*44e0*/  IMAD.X R163, R163, 0x1, R197.reuse, P5 ;  /* 0x00000001a3a37824 */ /* 0x100fe200028e06c5 */
[----:B------:R-:W-:Y:S01]  /*44f0*/  ISETP.NE.U32.AND P1, PT, R192, RZ, PT ;  /* 0x000000ffc000720c */ /* 0x000fe20003f25070 */
[----:B------:R-:W0:Y:S01]  /*4500*/  LDGDEPBAR ;  /* 0x00000000000079af */ /* 0x000e220000000000 */
[----:B------:R-:W-:Y:S01]  /*4510*/  PLOP3.LUT P4, PT, PT, PT, UP3, 0x80, 0x8 ;  /* 0x000000000008781c */ /* 0x000fe20003f8f038 */
[----:B------:R-:W-:Y:S01]  /*4520*/  IMAD.X R161, R161, 0x1, R197, P3 ;  /* 0x00000001a1a17824 */ /* 0x000fe200018e06c5 */
[----:B------:R-:W-:Y:S01]  /*4530*/  ISETP.GE.AND P3, PT, R181, UR8, PT ;  /* 0x00000008b5007c0c */ /* 0x000fe2000bf66270 */
[----:B------:R2:W-:Y:S01]  /*4540*/  LDGSTS.E [R7+0xe000], desc[UR38][R156.64], P2 ;  /* 0x0e0000009c077fae */ /* 0x0005e200091a1026 */
[----:B-----5:R-:W-:-:S02]  /*4550*/  IADD3 R168, P5, PT, R168, R195, RZ ;  /* 0x000000c3a8a87210 */ /* 0x020fc40007fbe0ff */
[----:B------:R-:W-:Y:S01]  /*4560*/  SEL R192, RZ, 0x4, P3 ;  /* 0x00000004ffc07807 */ /* 0x000fe20001800000 */
[----:B------:R2:W-:Y:S01]  /*4570*/  LDGSTS.E [R7+0xe400], desc[UR38][R130.64], P2 ;  /* 0x0e40000082077fae */ /* 0x0005e200091a1026 */
[----:B------:R-:W-:Y:S01]  /*4580*/  ISETP.GE.AND P3, PT, R67, UR8, PT ;  /* 0x0000000843007c0c */ /* 0x000fe2000bf66270 */
[--C-:B------:R-:W-:Y:S01]  /*4590*/  IMAD.X R169, R169, 0x1, R197.reuse, P5 ;  /* 0x00000001a9a97824 */ /* 0x100fe200028e06c5 */
[----:B------:R-:W-:Y:S01]  /*45a0*/  SEL R192, R192, RZ, P4 ;  /* 0x000000ffc0c07207 */ /* 0x000fe20002000000 */
[----:B------:R2:W-:Y:S01]  /*45b0*/  LDGSTS.E [R7+0xe800], desc[UR38][R138.64], P2 ;  /* 0x0e8000008a077fae */ /* 0x0005e200091a1026 */
[-C--:B------:R-:W-:Y:S02]  /*45c0*/  IADD3 R164, P4, PT, R164, R195.reuse, RZ ;  /* 0x000000c3a4a47210 */ /* 0x080fe40007f9e0ff */
[----:B------:R-:W-:Y:S01]  /*45d0*/  SEL R193, RZ, 0x4, P3 ;  /* 0x00000004ffc17807 */ /* 0x000fe20001800000 */
[----:B------:R2:W-:Y:S01]  /*45e0*/  LDGSTS.E [R7+0xec00], desc[UR38][R148.64], P2 ;  /* 0x0ec0000094077fae */ /* 0x0005e200091a1026 */
[----:B------:R-:W-:Y:S01]  /*45f0*/  ISETP.NE.U32.AND P3, PT, R192, RZ, PT ;  /* 0x000000ffc000720c */ /* 0x000fe20003f65070 */
[--C-:B------:R-:W-:Y:S01]  /*4600*/  IMAD.X R165, R165, 0x1, R197.reuse, P4 ;  /* 0x00000001a5a57824 */ /* 0x100fe200020e06c5 */
[----:B------:R-:W-:Y:S01]  /*4610*/  IADD3 R166, P4, PT, R166, R195, RZ ;  /* 0x000000c3a6a67210 */ /* 0x000fe20007f9e0ff */
[----:B------:R2:W-:Y:S04]  /*4620*/  LDGSTS.E [R6+0xe100], desc[UR38][R124.64], P2 ;  /* 0x0e1000007c067fae */ /* 0x0005e800091a1026 */
[----:B------:R2:W-:Y:S01]  /*4630*/  LDGSTS.E [R6+0xe500], desc[UR38][R132.64], P2 ;  /* 0x0e50000084067fae */ /* 0x0005e200091a1026 */
[----:B------:R-:W-:-:S03]  /*4640*/  IMAD.X R167, R167, 0x1, R197, P4 ;  /* 0x00000001a7a77824 */ /* 0x000fc600020e06c5 */
[----:B------:R2:W-:Y:S04]  /*4650*/  LDGSTS.E [R6+0xe900], desc[UR38][R140.64], P2 ;  /* 0x0e9000008c067fae */ /* 0x0005e800091a1026 */
        /* <DEDUP_REMOVED lines=8> */
[----:B------:R2:W-:Y:S01]  /*46e0*/  LDGSTS.E [R4+0xef00], desc[UR38][R154.64], P2 ;  /* 0x0ef000009a047fae */ /* 0x0005e200091a1026 */
[----:B------:R-:W-:-:S03]  /*46f0*/  PLOP3.LUT P2, PT, PT, PT, UP3, 0x80, 0x8 ;  /* 0x000000000008781c */ /* 0x000fc60003f4f038 */
[----:B------:R-:W0:Y:S01]  /*4700*/  LDGDEPBAR ;  /* 0x00000000000079af */ /* 0x000e220000000000 */
[----:B------:R-:W-:-:S04]  /*4710*/  SEL R193, R193, RZ, P2 ;  /* 0x000000ffc1c17207 */ /* 0x000fc80001000000 */
[----:B------:R-:W-:Y:S01]  /*4720*/  ISETP.NE.U32.AND P2, PT, R193, RZ, PT ;  /* 0x000000ffc100720c */ /* 0x000fe20003f45070 */
[----:B------:R-:W-:-:S04]  /*4730*/  DEPBAR.LE SB0, 0x2 ;  /* 0x000080800000791a */ /* 0x000fc80000000000 */
[----:B------:R-:W-:Y:S06]  /*4740*/  BAR.SYNC.DEFER_BLOCKING 0x0 ;  /* 0x0000000000007b1d */ /* 0x000fec0000010000 */
[----:B------:R-:W-:Y:S01]  /*4750*/  @!PT LDS RZ, [RZ] ;  /* 0x00000000fffff984 */ /* 0x000fe20000000800 */
[----:B------:R-:W-:Y:S01]  /*4760*/  @!PT LDS RZ, [RZ] ;  /* 0x00000000fffff984 */ /* 0x000fe20000000800 */
[----:B------:R-:W-:Y:S01]  /*4770*/  @!PT LDS RZ, [RZ] ;  /* 0x00000000fffff984 */ /* 0x000fe20000000800 */
[----:B------:R-:W-:Y:S01]  /*4780*/  @!PT LDS RZ, [RZ] ;  /* 0x00000000fffff984 */ /* 0x000fe20000000800 */
[----:B------:R-:W-:-:S00]  /*4790*/  MEMBAR.ALL.CTA ;  /* 0x0000000000007992 */ /* 0x000fc00000008000 */
[----:B------:R-:W-:Y:S06]  /*47a0*/  MEMBAR.ALL.GPU ;  /* 0x0000000000007992 */ /* 0x000fec000000a000 */
[----:B------:R-:W-:-:S00]  /*47b0*/  ERRBAR ;  /* 0x00000000000079ab */ /* 0x000fc00000000000 */
[----:B------:R-:W-:Y:S08]  /*47c0*/  CGAERRBAR ;  /* 0x00000000000075ab */ /* 0x000ff00000000000 */
[----:B------:R-:W-:Y:S06]  /*47d0*/  UCGABAR_ARV ;  /* 0x00000000000079c7 */ /* 0x000fec0008000000 */
[----:B------:R-:W-:Y:S01]  /*47e0*/  UCGABAR_WAIT ;  /* 0x0000000000007dc7 */ /* 0x000fe20008000000 */
[----:B------:R-:W-:Y:S01]  /*47f0*/  CCTL.IVALL ;  /* 0x00000000ff00798f */ /* 0x000fe20002000000 */
[----:B--2---:R-:W-:Y:S05]  /*4800*/  BRA.U UP2, `(.L_x_12) ;  /* 0x0000000102d07547 */ /* 0x004fea000b800000 */
[----:B------:R-:W-:Y:S02]  /*4810*/  USHF.R.U32.HI UR10, URZ, 0x4, UR9 ;  /* 0x00000004ff0a7899 */ /* 0x000fe40008011609 */
[----:B------:R-:W-:Y:S02]  /*4820*/  UIADD3 UR7, UPT, UPT, UR9, 0xc000, URZ ;  /* 0x0000c00009077890 */ /* 0x000fe4000fffe0ff */
[----:B------:R-:W-:Y:S02]  /*4830*/  USGXT.U32 UR10, UR10, 0xe ;  /* 0x0000000e0a0a789a */ /* 0x000fe40008000000 */
[----:B------:R-:W-:Y:S02]  /*4840*/  USHF.R.U32.HI UR7, URZ, 0x4, UR7 ;  /* 0x00000004ff077899 */ /* 0x000fe40008011607 */
[----:B------:R-:W-:Y:S02]  /*4850*/  UIADD3 UR48, UP2, UPT, UR10, 0x2, URZ ;  /* 0x000000020a307890 */ /* 0x000fe4000ff5e0ff */
[----:B------:R-:W-:Y:S01]  /*4860*/  USGXT.U32 UR12, UR7, 0xe ;  /* 0x0000000e070c789a */ /* 0x000fe20008000000 */
[----:B------:R-:W-:Y:S01]  /*4870*/  UMOV UR4, URZ ;  /* 0x000000ff00047c82 */ /* 0x000fe20008000000 */
[----:B------:R-:W-:Y:S01]  /*4880*/  UMOV UR5, URZ ;  /* 0x000000ff00057c82 */ /* 0x000fe20008000000 */
[----:B------:R-:W-:-:S02]  /*4890*/  UIADD3.X UR49, UPT, UPT, UR4, 0x40004040, URZ, UP2, !UPT ;  /* 0x4000404004317890 */ /* 0x000fc400097fe4ff */
[----:B------:R-:W-:Y:S02]  /*48a0*/  UIADD3 UR50, UP2, UPT, UR12, 0x2, URZ ;  /* 0x000000020c327890 */ /* 0x000fe4000ff5e0ff */
[----:B------:R-:W-:Y:S02]  /*48b0*/  UIADD3.64 UR20, UPT, UPT, UR48, 0x4, URZ ;  /* 0x0000000430147897 */ /* 0x000fe4000fffe0ff */
[----:B------:R-:W-:Y:S02]  /*48c0*/  UIADD3.X UR51, UPT, UPT, UR5, 0x40004040, URZ, UP2, !UPT ;  /* 0x4000404005337890 */ /* 0x000fe400097fe4ff */
[----:B------:R-:W-:Y:S02]  /*48d0*/  UIADD3.64 UR4, UPT, UPT, UR48, 0x2, URZ ;  /* 0x0000000230047897 */ /* 0x000fe4000fffe0ff */
[----:B------:R-:W-:Y:S02]  /*48e0*/  UIADD3.64 UR18, UPT, UPT, UR50, 0x2, URZ ;  /* 0x0000000232127897 */ /* 0x000fe4000fffe0ff */
[----:B------:R-:W-:-:S02]  /*48f0*/  UIADD3.64 UR24, UPT, UPT, UR50, 0x4, URZ ;  /* 0x0000000432187897 */ /* 0x000fc4000fffe0ff */
[----:B------:R-:W-:Y:S02]  /*4900*/  UIADD3.64 UR26, UPT, UPT, UR48, 0x1fe, URZ ;  /* 0x000001fe301a7897 */ /* 0x000fe4000fffe0ff */
[----:B------:R-:W-:Y:S02]  /*4910*/  UIADD3.64 UR28, UPT, UPT, UR50, 0xfe, URZ ;  /* 0x000000fe321c7897 */ /* 0x000fe4000fffe0ff */
[----:B------:R-:W-:Y:S02]  /*4920*/  UIADD3.64 UR34, UPT, UPT, UR48, 0x200, URZ ;  /* 0x0000020030227897 */ /* 0x000fe4000fffe0ff */
[----:B------:R-:W-:Y:S02]  /*4930*/  UIADD3.64 UR36, UPT, UPT, UR50, 0x100, URZ ;  /* 0x0000010032247897 */ /* 0x000fe4000fffe0ff */
[----:B------:R-:W-:Y:S02]  /*4940*/  UIADD3.64 UR40, UPT, UPT, UR48, 0x202, URZ ;  /* 0x0000020230287897 */ /* 0x000fe4000fffe0ff */
[----:B------:R-:W-:Y:S01]  /*4950*/  UIADD3.64 UR42, UPT, UPT, UR50, 0x102, URZ ;  /* 0x00000102322a7897 */ /* 0x000fe2000fffe0ff */
[----:B------:R-:W-:Y:S01]  /*4960*/  UMOV UR14, 0x0 ;  /* 0x00000000000e7882 */ /* 0x000fe20000000000 */
[----:B------:R-:W-:Y:S01]  /*4970*/  UMOV UR15, 0x8100910 ;  /* 0x08100910000f7882 */ /* 0x000fe20000000000 */
[----:B------:R-:W-:Y:S01]  /*4980*/  UIADD3.64 UR44, UPT, UPT, UR48, 0x204, URZ ;  /* 0x00000204302c7897 */ /* 0x000fe2000fffe0ff */
[----:B------:R-:W-:Y:S01]  /*4990*/  UMOV UR11, 0x40004040 ;  /* 0x40004040000b7882 */ /* 0x000fe20000000000 */
[----:B------:R-:W-:Y:S01]  /*49a0*/  UIADD3.64 UR46, UPT, UPT, UR50, 0x104, URZ ;  /* 0x00000104322e7897 */ /* 0x000fe2000fffe0ff */
[----:B------:R-:W-:Y:S01]  /*49b0*/  UMOV UR13, 0x40004040 ;  /* 0x40004040000d7882 */ /* 0x000fe20000000000 */
[----:B------:R-:W-:Y:S01]  /*49c0*/  UMOV UR16, 0x0 ;  /* 0x0000000000107882 */ /* 0x000fe20000000000 */
[----:B------:R-:W-:Y:S01]  /*49d0*/  UMOV UR17, 0x8100910 ;  /* 0x0810091000117882 */ /* 0x000fe20000000000 */
[----:B------:R-:W-:Y:S01]  /*49e0*/  UMOV UR52, 0x0 ;  /* 0x0000000000347882 */ /* 0x000fe20000000000 */
[----:B------:R-:W-:Y:S01]  /*49f0*/  UMOV UR53, 0x8100910 ;  /* 0x0810091000357882 */ /* 0x000fe20000000000 */
[----:B------:R1:W-:Y:S01]  /*4a00*/  UTCHMMA.2CTA gdesc[UR10], gdesc[UR12], tmem[UR22], tmem[UR14], idesc[UR15], !UPT ;  /* 0x00ff0e0c0a0075ea */ /* 0x0003e2000fa00016 */
[----:B------:R-:W-:Y:S01]  /*4a10*/  UMOV UR54, 0x0 ;  /* 0x0000000000367882 */ /* 0x000fe20000000000 */
[----:B------:R-:W-:Y:S01]  /*4a20*/  UMOV UR55, 0x8100910 ;  /* 0x0810091000377882 */ /* 0x000fe20000000000 */
[----:B------:R1:W-:Y:S01]  /*4a30*/  UTCHMMA.2CTA gdesc[UR48], gdesc[UR50], tmem[UR22], tmem[UR16], idesc[UR17], UPT ;  /* 0x00ff1032300075ea */ /* 0x0003e2000ba00016 */
        /* <DEDUP_REMOVED lines=13> */
[----:B------:R1:W-:Y:S01]  /*4b10*/  UTCHMMA.2CTA gdesc[UR40], gdesc[UR42], tmem[UR22], tmem[UR60], idesc[UR61], UPT ;  /* 0x00ff3c2a280075ea */ /* 0x0003e2000ba00016 */
[----:B------:R1:W-:Y:S01]  /*4b20*/  UTCHMMA.2CTA gdesc[UR44], gdesc[UR46], tmem[UR22], tmem[UR62], idesc[UR63], UPT ;  /* 0x00ff3e2e2c0075ea */ /* 0x0003e2000ba00016 */
[----:B------:R1:W-:Y:S01]  /*4b30*/  UTCBAR.2CTA.MULTICAST [UR33], URZ, UR7 ;  /* 0x000000ff210073e9 */ /* 0x0003e20008200807 */
[----:B------:R-:W-:Y:S01]  /*4b40*/  NOP ;  /* 0x0000000000007918 */ /* 0x000fe20000000000 */
.L_x_12:
[----:B------:R-:W-:Y:S01]  /*4b50*/  BAR.SYNC.DEFER_BLOCKING 0x0 ;  /* 0x0000000000007b1d */ /* 0x000fe20000010000 */
[----:B------:R-:W-:Y:S01]  /*4b60*/  ISETP.GE.AND P4, PT, R52, UR8, PT ;  /* 0x0000000834007c0c */ /* 0x000fe2000bf86270 */
[----:B------:R-:W-:Y:S01]  /*4b70*/  UISETP.GE.AND UP2, UPT, UR6, 0x40, UPT ;  /* 0x000000400600788c */ /* 0x000fe2000bf46270 */
[----:B------:R-:W-:Y:S02]  /*4b80*/  PLOP3.LUT P5, PT, PT, PT, UP3, 0x80, 0x8 ;  /* 0x000000000008781c */ /* 0x000fe40003faf038 */
[----:B------:R-:W-:Y:S01]  /*4b90*/  SEL R192, RZ, 0x4, P4 ;  /* 0x00000004ffc07807 */ /* 0x000fe20002000000 */
[----:B-1----:R-:W-:Y:S01]  /*4ba0*/  UMOV UR7, URZ ;  /* 0x000000ff00077c82 */ /* 0x002fe20008000000 */
[----:B------:R-:W-:Y:S01]  /*4bb0*/  ISETP.GE.AND P4, PT, R63, UR8, PT ;  /* 0x000000083f007c0c */ /* 0x000fe2000bf86270 */
[----:B------:R-:W-:Y:S01]  /*4bc0*/  @!PT LDS RZ, [RZ] ;  /* 0x00000000fffff984 */ /* 0x000fe20000000800 */
[----:B------:R-:W-:Y:S01]  /*4bd0*/  @!PT LDS RZ, [RZ] ;  /* 0x00000000fffff984 */ /* 0x000fe20000000800 */
[----:B------:R-:W-:Y:S01]  /*4be0*/  @!PT LDS RZ, [RZ] ;  /* 0x00000000fffff984 */ /* 0x000fe20000000800 */
[----:B------:R-:W-:Y:S01]  /*4bf0*/  LDGSTS.E [R42+0x8000], desc[UR38][R172.64], P6 ;  /* 0x08000000ac2a7fae */ /* 0x000fe2000b1a1026 */
[----:B------:R-:W-:-:S03]  /*4c00*/  ISETP.GE.AND P6, PT, R50, UR8, PT ;  /* 0x0000000832007c0c */ /* 0x000fc6000bfc6270 */
[----:B------:R1:W-:Y:S01]  /*4c10*/  LDGSTS.E [R42+0x8008], desc[UR38][R158.64], P1 ;  /* 0x080080009e2a7fae */ /* 0x0003e200089a1026 */
[----:B------:R-:W-:Y:S02]  /*4c20*/  PLOP3.LUT P1, PT, PT, PT, UP3, 0x80, 0x8 ;  /* 0x000000000008781c */ /* 0x000fe40003f2f038 */
[----:B------:R-:W-:Y:S01]  /*4c30*/  SEL R193, RZ, 0x4, P6 ;  /* 0x00000004ffc17807 */ /* 0x000fe20003000000 */
[----:B------:R-:W-:Y:S01]  /*4c40*/  LDGSTS.E [R42+0xa000], desc[UR38][R160.64], P3 ;  /* 0x0a000000a02a7fae */ /* 0x000fe200099a1026 */
[----:B------:R-:W-:Y:S02]  /*4c50*/  SEL R192, R192, RZ, P1 ;  /* 0x000000ffc0c07207 */ /* 0x000fe40000800000 */
[----:B------:R-:W-:Y:S01]  /*4c60*/  SEL R193, R193, RZ, P5 ;  /* 0x000000ffc1c17207 */ /* 0x000fe20002800000 */
[----:B------:R2:W-:Y:S01]  /*4c70*/  LDGSTS.E [R42+0xa008], desc[UR38][R162.64], P2 ;  /* 0x0a008000a22a7fae */ /* 0x0005e200091a1026 */
[----:B------:R-:W-:Y:S02]  /*4c80*/  PLOP3.LUT P5, PT, PT, PT, UP3, 0x80, 0x8 ;  /* 0x000000000008781c */ /* 0x000fe40003faf038 */
[----:B------:R-:W-:-:S02]  /*4c90*/  ISETP.GE.AND P6, PT, R65, UR8, PT ;  /* 0x0000000841007c0c */ /* 0x000fc4000bfc6270 */
[----:B-1----:R-:W-:Y:S02]  /*4ca0*/  SEL R158, RZ, 0x4, P4 ;  /* 0x00000004ff9e7807 */ /* 0x002fe40002000000 */
[----:B------:R-:W-:Y:S02]  /*4cb0*/  ISETP.NE.U32.AND P4, PT, R192, RZ, PT ;  /* 0x000000ffc000720c */ /* 0x000fe40003f85070 */
[----:B------:R-:W-:Y:S02]  /*4cc0*/  SEL R158, R158, RZ, P5 ;  /* 0x000000ff9e9e7207 */ /* 0x000fe40002800000 */
[----:B------:R-:W-:Y:S02]  /*4cd0*/  PLOP3.LUT P1, PT, PT, PT, UP3, 0x80, 0x8 ;  /* 0x000000000008781c */ /* 0x000fe40003f2f038 */
[----:B------:R-:W-:Y:S02]  /*4ce0*/  SEL R172, RZ, 0x4, P6 ;  /* 0x00000004ffac7807 */ /* 0x000fe40003000000 */
[----:B------:R-:W-:-:S02]  /*4cf0*/  IADD3 R114, P5, PT, R114, R195, RZ ;  /* 0x000000c372727210 */ /* 0x000fc40007fbe0ff */
[-C--:B------:R-:W-:Y:S02]  /*4d00*/  IADD3 R112, P2, PT, R112, R195.reuse, RZ ;  /* 0x000000c370707210 */ /* 0x080fe40007f5e0ff */
[----:B------:R-:W-:Y:S01]  /*4d10*/  SEL R172, R172, RZ, P1 ;  /* 0x000000ffacac7207 */ /* 0x000fe20000800000 */
[----:B------:R-:W-:Y:S01]  /*4d20*/  LDGSTS.E [R24+0x8000], desc[UR38][R164.64], P4 ;  /* 0x08000000a4187fae */ /* 0x000fe2000a1a1026 */
[----:B------:R-:W-:Y:S01]  /*4d30*/  ISETP.NE.U32.AND P1, PT, R193, RZ, PT ;  /* 0x000000ffc100720c */ /* 0x000fe20003f25070 */
[--C-:B------:R-:W-:Y:S01]  /*4d40*/  IMAD.X R115, R115, 0x1, R197.reuse, P5 ;  /* 0x0000000173737824 */ /* 0x100fe200028e06c5 */
[----:B------:R-:W-:Y:S01]  /*4d50*/  ISETP.GE.AND P4, PT, R40, UR8, PT ;  /* 0x0000000828007c0c */ /* 0x000fe2000bf86270 */
[----:B------:R-:W-:Y:S01]  /*4d60*/  IMAD.X R113, R113, 0x1, R197, P2 ;  /* 0x0000000171717824 */ /* 0x000fe200010e06c5 */
[----:B------:R-:W-:Y:S02]  /*4d70*/  IADD3 R110, P5, PT, R110, R195, RZ ;  /* 0x000000c36e6e7210 */ /* 0x000fe40007fbe0ff */
[----:B------:R-:W-:-:S02]  /*4d80*/  ISETP.NE.U32.AND P6, PT, R158, RZ, PT ;  /* 0x000000ff9e00720c */ /* 0x000fc40003fc5070 */
[----:B------:R-:W-:Y:S01]  /*4d90*/  ISETP.GE.AND P2, PT, R34, UR8, PT ;  /* 0x0000000822007c0c */ /* 0x000fe2000bf46270 */
[--C-:B------:R-:W-:Y:S01]  /*4da0*/  IMAD.X R111, R111, 0x1, R197.reuse, P5 ;  /* 0x000000016f6f7824 */ /* 0x100fe200028e06c5 */
[----:B------:R-:W-:Y:S02]  /*4db0*/  ISETP.NE.U32.AND P3, PT, R172, RZ, PT ;  /* 0x000000ffac00720c */ /* 0x000fe40003f65070 */
[----:B------:R-:W-:Y:S01]  /*4dc0*/  SEL R158, RZ, 0x4, P4 ;  /* 0x00000004ff9e7807 */ /* 0x000fe20002000000 */
[----:B------:R-:W-:Y:S01]  /*4dd0*/  LDGSTS.E [R24+0x8008], desc[UR38][R166.64], P1 ;  /* 0x08008000a6187fae */ /* 0x000fe200089a1026 */
[-C--:B------:R-:W-:Y:S02]  /*4de0*/  IADD3 R108, P4, PT, R108, R195.reuse, RZ ;  /* 0x000000c36c6c7210 */ /* 0x080fe40007f9e0ff */
[----:B------:R-:W-:Y:S02]  /*4df0*/  SEL R159, RZ, 0x4, P2 ;  /* 0x00000004ff9f7807 */ /* 0x000fe40001000000 */
[----:B------:R-:W-:Y:S01]  /*4e00*/  IADD3 R106, P5, PT, R106, R195, RZ ;  /* 0x000000c36a6a7210 */ /* 0x000fe20007fbe0ff */
[----:B------:R-:W-:Y:S01]  /*4e10*/  IMAD.X R109, R109, 0x1, R197, P4 ;  /* 0x000000016d6d7824 */ /* 0x000fe200020e06c5 */
[----:B------:R-:W-:-:S02]  /*4e20*/  PLOP3.LUT P2, PT, PT, PT, UP3, 0x80, 0x8 ;  /* 0x000000000008781c */ /* 0x000fc40003f4f038 */
[----:B------:R-:W-:Y:S01]  /*4e30*/  PLOP3.LUT P4, PT, PT, PT, UP3, 0x80, 0x8 ;  /* 0x000000000008781c */ /* 0x000fe20003f8f038 */
[--C-:B------:R-:W-:Y:S01]  /*4e40*/  IMAD.X R107, R107, 0x1, R197.reuse, P5 ;  /* 0x000000016b6b7824 */ /* 0x100fe200028e06c5 */
[----:B------:R-:W-:Y:S01]  /*4e50*/  SEL R158, R158, RZ, P2 ;  /* 0x000000ff9e9e7207 */ /* 0x000fe20001000000 */
[----:B------:R-:W-:Y:S01]  /*4e60*/  LDGSTS.E [R24+0xa000], desc[UR38][R168.64], P3 ;  /* 0x0a000000a8187fae */ /* 0x000fe200099a1026 */
[-C--:B------:R-:W-:Y:S02]  /*4e70*/  IADD3 R102, P5, PT, R102, R195.reuse, RZ ;  /* 0x000000c366667210 */ /* 0x080fe40007fbe0ff */
[----:B------:R-:W-:Y:S01]  /*4e80*/  IADD3 R104, P2, PT, R104, R195, RZ ;  /* 0x000000c368687210 */ /* 0x000fe20007f5e0ff */
[----:B------:R1:W-:Y:S01]  /*4e90*/  LDGSTS.E [R24+0xa008], desc[UR38][R114.64], P6 ;  /* 0x0a00800072187fae */ /* 0x0003e2000b1a1026 */
[----:B------:R-:W-:Y:S01]  /*4ea0*/  ISETP.GE.AND P1, PT, R61, UR8, PT ;  /* 0x000000083d007c0c */ /* 0x000fe2000bf26270 */
[--C-:B------:R-:W-:Y:S01]  /*4eb0*/  IMAD.X R103, R103, 0x1, R197.reuse, P5 ;  /* 0x0000000167677824 */ /* 0x100fe200028e06c5 */
[----:B------:R-:W-:Y:S01]  /*4ec0*/  SEL R159, R159, RZ, P4 ;  /* 0x000000ff9f9f7207 */ /* 0x000fe20002000000 */
[----:B------:R-:W-:Y:S01]  /*4ed0*/  IMAD.X R105, R105, 0x1, R197, P2 ;  /* 0x0000000169697824 */ /* 0x000fe200010e06c5 */
[----:B------:R-:W-:-:S02]  /*4ee0*/  ISETP.NE.U32.AND P4, PT, R158, RZ, PT ;  /* 0x000000ff9e00720c */ /* 0x000fc40003f85070 */
[----:B------:R-:W-:Y:S02]  /*4ef0*/  PLOP3.LUT P3, PT, PT, PT, UP3, 0x80, 0x8 ;  /* 0x000000000008781c */ /* 0x000fe40003f6f038 */
[----:B--2---:R-:W-:Y:S02]  /*4f00*/  SEL R42, RZ, 0x4, P1 ;  /* 0x00000004ff2a7807 */ /* 0x004fe40000800000 */
[----:B------:R-:W-:Y:S02]  /*4f10*/  ISETP.GE.AND P5, PT, R39, UR8, PT ;  /* 0x0000000827007c0c */ /* 0x000fe4000bfa6270 */
[----:B------:R-:W-:Y:S02]  /*4f20*/  ISETP.NE.U32.AND P2, PT, R159, RZ, PT ;  /* 0x000000ff9f00720c */ /* 0x000fe40003f45070 */
[----:B------:R-:W-:Y:S02]  /*4f30*/  ISETP.GE.AND P1, PT, R59, UR8, PT ;  /* 0x000000083b007c0c */ /* 0x000fe4000bf26270 */
[----:B------:R-:W-:Y:S01]  /*4f40*/  SEL R42, R42, RZ, P3 ;  /* 0x000000ff2a2a7207 */ /* 0x000fe20001800000 */
[----:B------:R-:W-:Y:S01]  /*4f50*/  LDGSTS.E [R22+0x8000], desc[UR38][R112.64], P4 ;  /* 0x0800000070167fae */ /* 0x000fe2000a1a1026 */
[----:B------:R-:W-:-:S02]  /*4f60*/  PLOP3.LUT P3, PT, PT, PT, UP3, 0x80, 0x8 ;  /* 0x000000000008781c */ /* 0x000fc40003f6f038 */
[----:B------:R-:W-:Y:S02]  /*4f70*/  SEL R159, RZ, 0x4, P5 ;  /* 0x00000004ff9f7807 */ /* 0x000fe40002800000 */
[----:B------:R-:W-:Y:S02]  /*4f80*/  PLOP3.LUT P5, PT, PT, PT, UP3, 0x80, 0x8 ;  /* 0x000000000008781c */ /* 0x000fe40003faf038 */
[----:B------:R-:W-:Y:S01]  /*4f90*/  SEL R158, RZ, 0x4, P1 ;  /* 0x00000004ff9e7807 */ /* 0x000fe20000800000 */
[----:B------:R-:W-:Y:S01]  /*4fa0*/  LDGSTS.E [R22+0x8008], desc[UR38][R110.64], P2 ;  /* 0x080080006e167fae */ /* 0x000fe200091a1026 */
[----:B------:R-:W-:Y:S02]  /*4fb0*/  ISETP.NE.U32.AND P1, PT, R42, RZ, PT ;  /* 0x000000ff2a00720c */ /* 0x000fe40003f25070 */
[----:B------:R-:W-:Y:S02]  /*4fc0*/  SEL R159, R159, RZ, P3 ;  /* 0x000000ff9f9f7207 */ /* 0x000fe40001800000 */
[----:B------:R-:W-:-:S02]  /*4fd0*/  IADD3 R100, P3, PT, R100, R195, RZ ;  /* 0x000000c364647210 */ /* 0x000fc40007f7e0ff */
[----:B------:R-:W-:Y:S02]  /*4fe0*/  SEL R158, R158, RZ, P5 ;  /* 0x000000ff9e9e7207 */ /* 0x000fe40002800000 */
[----:B------:R-:W-:Y:S01]  /*4ff0*/  ISETP.GE.AND P4, PT, R32, UR8, PT ;  /* 0x0000000820007c0c */ /* 0x000fe2000bf86270 */
[--C-:B------:R-:W-:Y:S01]  /*5000*/  IMAD.X R101, R101, 0x1, R197.reuse, P3 ;  /* 0x0000000165657824 */ /* 0x100fe200018e06c5 */
[----:B------:R-:W-:Y:S02]  /*5010*/  IADD3 R98, P5, PT, R98, R195, RZ ;  /* 0x000000c362627210 */ /* 0x000fe40007fbe0ff */
[----:B------:R-:W-:Y:S01]  /*5020*/  ISETP.NE.U32.AND P3, PT, R158, RZ, PT ;  /* 0x000000ff9e00720c */ /* 0x000fe20003f65070 */
[----:B------:R-:W-:Y:S01]  /*5030*/  LDGSTS.E [R22+0xa000], desc[UR38][R108.64], P1 ;  /* 0x0a0000006c167fae */ /* 0x000fe200089a1026 */
[----:B------:R-:W-:Y:S01]  /*5040*/  PLOP3.LUT P2, PT, PT, PT, UP3, 0x80, 0x8 ;  /* 0x000000000008781c */ /* 0x000fe20003f4f038 */
[----:B------:R-:W-:Y:S01]  /*5050*/  IMAD.X R99, R99, 0x1, R197, P5 ;  /* 0x0000000163637824 */ /* 0x000fe200028e06c5 */
[----:B-1----:R-:W-:-:S02]  /*5060*/  SEL R24, RZ, 0x4, P4 ;  /* 0x00000004ff187807 */ /* 0x002fc40002000000 */
[----:B------:R-:W-:Y:S02]  /*5070*/  ISETP.GE.AND P5, PT, R3, UR8, PT ;  /* 0x0000000803007c0c */ /* 0x000fe4000bfa6270 */
[----:B------:R-:W-:Y:S02]  /*5080*/  SEL R24, R24, RZ, P2 ;  /* 0x000000ff18187207 */ /* 0x000fe40001000000 */
[----:B------:R-:W-:Y:S02]  /*5090*/  ISETP.GE.AND P1, PT, R57, UR8, PT ;  /* 0x0000000839007c0c */ /* 0x000fe4000bf26270 */
[----:B------:R-:W-:Y:S01]  /*50a0*/  SEL R114, RZ, 0x4, P5 ;  /* 0x00000004ff727807 */ /* 0x000fe20002800000 */
[----:B------:R1:W-:Y:S01]  /*50b0*/  LDGSTS.E [R22+0xa008], desc[UR38][R106.64], P3 ;  /* 0x0a0080006a167fae */ /* 0x0003e200099a1026 */
[----:B------:R-:W-:Y:S02]  /*50c0*/  IADD3 R96, P5, PT, R96, R195, RZ ;  /* 0x000000c360607210 */ /* 0x000fe40007fbe0ff */
[----:B------:R-:W-:-:S02]  /*50d0*/  ISETP.NE.U32.AND P2, PT, R24, RZ, PT ;  /* 0x000000ff1800720c */ /* 0x000fc40003f45070 */
[----:B------:R-:W-:Y:S01]  /*50e0*/  ISETP.NE.U32.AND P6, PT, R159, RZ, PT ;  /* 0x000000ff9f00720c */ /* 0x000fe20003fc5070 */
[--C-:B------:R-:W-:Y:S01]  /*50f0*/  IMAD.X R97, R97, 0x1, R197.reuse, P5 ;  /* 0x0000000161617824 */ /* 0x100fe200028e06c5 */
[----:B------:R-:W-:Y:S02]  /*5100*/  PLOP3.LUT P4, PT, PT, PT, UP3, 0x80, 0x8 ;  /* 0x000000000008781c */ /* 0x000fe40003f8f038 */
[----:B------:R-:W-:Y:S02]  /*5110*/  SEL R42, RZ, 0x4, P1 ;  /* 0x00000004ff2a7807 */ /* 0x000fe40000800000 */
[----:B------:R-:W-:Y:S02]  /*5120*/  PLOP3.LUT P1, PT, PT, PT, UP3, 0x80, 0x8 ;  /* 0x000000000008781c */ /* 0x000fe40003f2f038 */
[-C--:B------:R-:W-:Y:S02]  /*5130*/  IADD3 R94, P5, PT, R94, R195.reuse, RZ ;  /* 0x000000c35e5e7210 */ /* 0x080fe40007fbe0ff */
[----:B------:R-:W-:Y:S01]  /*5140*/  ISETP.GE.AND P3, PT, R30, UR8, PT ;  /* 0x000000081e007c0c */ /* 0x000fe2000bf66270 */
[----:B------:R-:W-:Y:S01]  /*5150*/  LDGSTS.E [R20+0x8000], desc[UR38][R104.64], P2 ;  /* 0x0800000068147fae */ /* 0x000fe200091a1026 */
[----:B------:R-:W-:Y:S01]  /*5160*/  SEL R114, R114, RZ, P4 ;  /* 0x000000ff72727207 */ /* 0x000fe20002000000 */
[----:B------:R-:W-:Y:S01]  /*5170*/  IMAD.X R95, R95, 0x1, R197, P5 ;  /* 0x000000015f5f7824 */ /* 0x000fe200028e06c5 */
[----:B------:R-:W-:Y:S01]  /*5180*/  SEL R42, R42, RZ, P1 ;  /* 0x000000ff2a2a7207 */ /* 0x000fe20000800000 */
[----:B------:R-:W-:Y:S01]  /*5190*/  LDGSTS.E [R20+0x8008], desc[UR38][R102.64], P6 ;  /* 0x0800800066147fae */ /* 0x000fe2000b1a1026 */
[----:B------:R-:W-:-:S02]  /*51a0*/  IADD3 R92, P4, PT, R92, R195, RZ ;  /* 0x000000c35c5c7210 */ /* 0x000fc40007f9e0ff */
[----:B------:R-:W-:Y:S02]  /*51b0*/  SEL R24, RZ, 0x4, P3 ;  /* 0x00000004ff187807 */ /* 0x000fe40001800000 */
[----:B------:R-:W-:Y:S01]  /*51c0*/  ISETP.GE.AND P3, PT, R28, UR8, PT ;  /* 0x000000081c007c0c */ /* 0x000fe2000bf66270 */
[----:B------:R-:W-:Y:S01]  /*51d0*/  IMAD.X R93, R93, 0x1, R197, P4 ;  /* 0x000000015d5d7824 */ /* 0x000fe200020e06c5 */
[----:B------:R-:W-:Y:S02]  /*51e0*/  ISETP.NE.U32.AND P5, PT, R42, RZ, PT ;  /* 0x000000ff2a00720c */ /* 0x000fe40003fa5070 */
[----:B------:R-:W-:Y:S02]  /*51f0*/  PLOP3.LUT P2, PT, PT, PT, UP3, 0x80, 0x8 ;  /* 0x000000000008781c */ /* 0x000fe40003f4f038 */
[----:B------:R-:W-:Y:S02]  /*5200*/  ISETP.GE.AND P4, PT, R55, UR8, PT ;  /* 0x0000000837007c0c */ /* 0x000fe4000bf86270 */
[----:B------:R-:W-:-:S02]  /*5210*/  PLOP3.LUT P6, PT, PT, PT, UP3, 0x80, 0x8 ;  /* 0x000000000008781c */ /* 0x000fc40003fcf038 */
[----:B------:R-:W-:Y:S02]  /*5220*/  SEL R42, RZ, 0x4, P3 ;  /* 0x00000004ff2a7807 */ /* 0x000fe40001800000 */
[----:B------:R-:W-:Y:S02]  /*5230*/  ISETP.NE.U32.AND P1, PT, R114, RZ, PT ;  /* 0x000000ff7200720c */ /* 0x000fe40003f25070 */
[----:B------:R-:W-:Y:S01]  /*5240*/  SEL R24, R24, RZ, P2 ;  /* 0x000000ff18187207 */ /* 0x000fe20001000000 */
[----:B------:R-:W-:Y:S01]  /*5250*/  LDGSTS.E [R20+0xa000], desc[UR38][R100.64], P5 ;  /* 0x0a00000064147fae */ /* 0x000fe2000a9a1026 */
[----:B------:R-:W-:Y:S02]  /*5260*/  PLOP3.LUT P3, PT, PT, PT, UP3, 0x80, 0x8 ;  /* 0x000000000008781c */ /* 0x000fe40003f6f038 */
[----:B-1----:R-:W-:Y:S02]  /*5270*/  SEL R22, RZ, 0x4, P4 ;  /* 0x00000004ff167807 */ /* 0x002fe40002000000 */
[----:B------:R-:W-:-:S02]  /*5280*/  SEL R42, R42, RZ, P6 ;  /* 0x000000ff2a2a7207 */ /* 0x000fc40003000000 */
[----:B------:R-:W-:Y:S02]  /*5290*/  IADD3 R90, P4, PT, R90, R195, RZ ;  /* 0x000000c35a5a7210 */ /* 0x000fe40007f9e0ff */
[----:B------:R-:W-:Y:S01]  /*52a0*/  ISETP.NE.U32.AND P2, PT, R24, RZ, PT ;  /* 0x000000ff1800720c */ /* 0x000fe20003f45070 */
[----:B------:R-:W-:Y:S01]  /*52b0*/  LDGSTS.E [R20+0xa008], desc[UR38][R98.64], P1 ;  /* 0x0a00800062147fae */ /* 0x000fe200089a1026 */
[----:B------:R-:W-:Y:S01]  /*52c0*/  SEL R22, R22, RZ, P3 ;  /* 0x000000ff16167207 */ /* 0x000fe20001800000 */
[----:B------:R-:W-:Y:S01]  /*52d0*/  IMAD.X R91, R91, 0x1, R197, P4 ;  /* 0x000000015b5b7824 */ /* 0x000fe200020e06c5 */
[----:B------:R-:W-:Y:S02]  /*52e0*/  ISETP.NE.U32.AND P3, PT, R42, RZ, PT ;  /* 0x000000ff2a00720c */ /* 0x000fe40003f65070 */
[----:B------:R-:W-:Y:S02]  /*52f0*/  ISETP.NE.U32.AND P4, PT, R22, RZ, PT ;  /* 0x000000ff1600720c */ /* 0x000fe40003f85070 */
[----:B------:R-:W-:-:S02]  /*5300*/  ISETP.GE.AND P5, PT, R53, UR8, PT ;  /* 0x0000000835007c0c */ /* 0x000fc4000bfa6270 */
[-C--:B------:R-:W-:Y:S02]  /*5310*/  IADD3 R88, P6, PT, R88, R195.reuse, RZ ;  /* 0x000000c358587210 */ /* 0x080fe40007fde0ff */
[----:B------:R-:W-:Y:S01]  /*5320*/  ISETP.GE.AND P1, PT, R26, UR8, PT ;  /* 0x000000081a007c0c */ /* 0x000fe2000bf26270 */
[----:B------:R-:W-:Y:S01]  /*5330*/  LDGSTS.E [R18+0x8000], desc[UR38][R96.64], P2 ;  /* 0x0800000060127fae */ /* 0x000fe200091a1026 */
[----:B------:R-:W-:Y:S01]  /*5340*/  SEL R22, RZ, 0x4, P5 ;  /* 0x00000004ff167807 */ /* 0x000fe20002800000 */
[--C-:B------:R-:W-:Y:S01]  /*5350*/  IMAD.X R89, R89, 0x1, R197.reuse, P6 ;  /* 0x0000000159597824 */ /* 0x100fe200030e06c5 */
[----:B------:R-:W-:Y:S01]  /*5360*/  IADD3 R86, P5, PT, R86, R195, RZ ;  /* 0x000000c356567210 */ /* 0x000fe20007fbe0ff */
[----:B------:R-:W-:Y:S01]  /*5370*/  LDGSTS.E [R18+0x8008], desc[UR38][R94.64], P3 ;  /* 0x080080005e127fae */ /* 0x000fe200099a1026 */
[----:B------:R-:W-:Y:S02]  /*5380*/  PLOP3.LUT P6, PT, PT, PT, UP3, 0x80, 0x8 ;  /* 0x000000000008781c */ /* 0x000fe40003fcf038 */
[----:B------:R-:W-:Y:S01]  /*5390*/  SEL R24, RZ, 0x4, P1 ;  /* 0x00000004ff187807 */ /* 0x000fe20000800000 */
[----:B------:R-:W-:Y:S01]  /*53a0*/  IMAD.X R87, R87, 0x1, R197, P5 ;  /* 0x0000000157577824 */ /* 0x000fe200028e06c5 */
[----:B------:R-:W-:Y:S01]  /*53b0*/  PLOP3.LUT P1, PT, PT, PT, UP3, 0x80, 0x8 ;  /* 0x000000000008781c */ /* 0x000fe20003f2f038 */
[----:B------:R1:W-:Y:S01]  /*53c0*/  LDGSTS.E [R18+0xa000], desc[UR38][R92.64], P4 ;  /* 0x0a0000005c127fae */ /* 0x0003e2000a1a1026 */
[----:B------:R-:W-:-:S02]  /*53d0*/  SEL R22, R22, RZ, P6 ;  /* 0x000000ff16167207 */ /* 0x000fc40003000000 */
[-C--:B------:R-:W-:Y:S02]  /*53e0*/  IADD3 R84, P5, PT, R84, R195.reuse, RZ ;  /* 0x000000c354547210 */ /* 0x080fe40007fbe0ff */
[----:B------:R-:W-:Y:S02]  /*53f0*/  ISETP.GE.AND P3, PT, R51, UR8, PT ;  /* 0x0000000833007c0c */ /* 0x000fe4000bf66270 */
[----:B------:R-:W-:Y:S01]  /*5400*/  IADD3 R82, P6, PT, R82, R195, RZ ;  /* 0x000000c352527210 */ /* 0x000fe20007fde0ff */
[--C-:B------:R-:W-:Y:S01]  /*5410*/  IMAD.X R85, R85, 0x1, R197.reuse, P5 ;  /* 0x0000000155557824 */ /* 0x100fe200028e06c5 */
[----:B------:R-:W-:Y:S02]  /*5420*/  SEL R24, R24, RZ, P1 ;  /* 0x000000ff18187207 */ /* 0x000fe40000800000 */
[----:B------:R-:W-:Y:S01]  /*5430*/  ISETP.GE.AND P4, PT, R49, UR8, PT ;  /* 0x0000000831007c0c */ /* 0x000fe2000bf86270 */
[----:B------:R-:W-:Y:S01]  /*5440*/  IMAD.X R83, R83, 0x1, R197, P6 ;  /* 0x0000000153537824 */ /* 0x000fe200030e06c5 */
[----:B------:R-:W-:Y:S01]  /*5450*/  ISETP.GE.AND P2, PT, R37, UR8, PT ;  /* 0x0000000825007c0c */ /* 0x000fe2000bf46270 */
[----:B-1----:R-:W-:Y:S01]  /*5460*/  IMAD.SHL.U32 R93, R121, 0x4, RZ ;  /* 0x00000004795d7824 */ /* 0x002fe200078e00ff */
[----:B------:R-:W-:-:S02]  /*5470*/  SEL R20, RZ, 0x4, P3 ;  /* 0x00000004ff147807 */ /* 0x000fc40001800000 */
[----:B------:R-:W-:Y:S02]  /*5480*/  PLOP3.LUT P3, PT, PT, PT, UP3, 0x80, 0x8 ;  /* 0x000000000008781c */ /* 0x000fe40003f6f038 */
[----:B------:R-:W-:Y:S02]  /*5490*/  ISETP.NE.U32.AND P1, PT, R22, RZ, PT ;  /* 0x000000ff1600720c */ /* 0x000fe40003f25070 */
[----:B------:R-:W-:Y:S02]  /*54a0*/  ISETP.NE.U32.AND P5, PT, R24, RZ, PT ;  /* 0x000000ff1800720c */ /* 0x000fe40003fa5070 */
[----:B------:R-:W-:Y:S02]  /*54b0*/  SEL R22, RZ, 0x4, P4 ;  /* 0x00000004ff167807 */ /* 0x000fe40002000000 */
[----:B------:R-:W-:Y:S02]  /*54c0*/  PLOP3.LUT P6, PT, PT, PT, UP3, 0x80, 0x8 ;  /* 0x000000000008781c */ /* 0x000fe40003fcf038 */
[----:B------:R-:W-:-:S02]  /*54d0*/  SEL R24, RZ, 0x4, P2 ;  /* 0x00000004ff187807 */ /* 0x000fc40001000000 */
[----:B------:R-:W-:Y:S02]  /*54e0*/  ISETP.GE.AND P4, PT, R47, UR8, PT ;  /* 0x000000082f007c0c */ /* 0x000fe4000bf86270 */
[----:B------:R-:W-:Y:S01]  /*54f0*/  SEL R20, R20, RZ, P3 ;  /* 0x000000ff14147207 */ /* 0x000fe20001800000 */
[----:B------:R1:W-:Y:S01]  /*5500*/  LDGSTS.E [R18+0xa008], desc[UR38][R90.64], P1 ;  /* 0x0a0080005a127fae */ /* 0x0003e200089a1026 */
[----:B------:R-:W-:Y:S02]  /*5510*/  SEL R42, R24, RZ, P6 ;  /* 0x000000ff182a7207 */ /* 0x000fe40003000000 */
[----:B------:R-:W-:Y:S01]  /*5520*/  SEL R24, RZ, 0x4, P4 ;  /* 0x00000004ff187807 */ /* 0x000fe20002000000 */
[----:B------:R2:W-:Y:S01]  /*5530*/  LDGSTS.E [R16+0x8000], desc[UR38][R88.64], P5 ;  /* 0x0800000058107fae */ /* 0x0005e2000a9a1026 */
[----:B------:R-:W-:Y:S02]  /*5540*/  ISETP.NE.U32.AND P4, PT, R20, RZ, PT ;  /* 0x000000ff1400720c */ /* 0x000fe40003f85070 */
[----:B------:R-:W-:-:S02]  /*5550*/  PLOP3.LUT P2, PT, PT, PT, UP3, 0x80, 0x8 ;  /* 0x000000000008781c */ /* 0x000fc40003f4f038 */
[-C--:B------:R-:W-:Y:S02]  /*5560*/  IADD3 R80, P6, PT, R80, R195.reuse, RZ ;  /* 0x000000c350507210 */ /* 0x080fe40007fde0ff */
[-C--:B------:R-:W-:Y:S02]  /*5570*/  IADD3 R78, P5, PT, R78, R195.reuse, RZ ;  /* 0x000000c34e4e7210 */ /* 0x080fe40007fbe0ff */
[----:B------:R-:W-:Y:S01]  /*5580*/  PLOP3.LUT P3, PT, PT, PT, UP3, 0x80, 0x8 ;  /* 0x000000000008781c */ /* 0x000fe20003f6f038 */
[--C-:B------:R-:W-:Y:S01]  /*5590*/  IMAD.X R81, R81, 0x1, R197.reuse, P6 ;  /* 0x0000000151517824 */ /* 0x100fe200030e06c5 */
[----:B------:R-:W-:Y:S01]  /*55a0*/  SEL R22, R22, RZ, P2 ;  /* 0x000000ff16167207 */ /* 0x000fe20001000000 */
[----:B------:R-:W-:Y:S01]  /*55b0*/  IMAD.X R79, R79, 0x1, R197, P5 ;  /* 0x000000014f4f7824 */ /* 0x000fe200028e06c5 */
[----:B------:R-:W-:Y:S01]  /*55c0*/  ISETP.GE.AND P6, PT, R45, UR8, PT ;  /* 0x000000082d007c0c */ /* 0x000fe2000bfc6270 */
[----:B------:R3:W-:Y:S01]  /*55d0*/  LDGSTS.E [R16+0x8008], desc[UR38][R86.64], P4 ;  /* 0x0800800056107fae */ /* 0x0007e2000a1a1026 */
[----:B------:R-:W-:-:S02]  /*55e0*/  IADD3 R76, P4, PT, R76, R195, RZ ;  /* 0x000000c34c4c7210 */ /* 0x000fc40007f9e0ff */
[----:B------:R-:W-:Y:S02]  /*55f0*/  ISETP.GE.AND P5, PT, R35, UR8, PT ;  /* 0x0000000823007c0c */ /* 0x000fe4000bfa6270 */
[----:B------:R-:W-:Y:S01]  /*5600*/  SEL R24, R24, RZ, P3 ;  /* 0x000000ff18187207 */ /* 0x000fe20001800000 */
[--C-:B------:R-:W-:Y:S01]  /*5610*/  IMAD.X R77, R77, 0x1, R197.reuse, P4 ;  /* 0x000000014d4d7824 */ /* 0x100fe200020e06c5 */
[----:B-1----:R-:W-:Y:S02]  /*5620*/  IADD3 R90, P4, PT, R170, R195, RZ ;  /* 0x000000c3aa5a7210 */ /* 0x002fe40007f9e0ff */
[----:B------:R-:W-:Y:S02]  /*5630*/  ISETP.NE.U32.AND P1, PT, R22, RZ, PT ;  /* 0x000000ff1600720c */ /* 0x000fe40003f25070 */
[----:B------:R-:W-:Y:S01]  /*5640*/  SEL R18, RZ, 0x4, P6 ;  /* 0x00000004ff127807 */ /* 0x000fe20003000000 */
[----:B------:R-:W-:Y:S01]  /*5650*/  IMAD.X R91, R171, 0x1, R197, P4 ;  /* 0x00000001ab5b7824 */ /* 0x000fe200020e06c5 */
[----:B------:R-:W-:-:S02]  /*5660*/  SEL R20, RZ, 0x4, P5 ;  /* 0x00000004ff147807 */ /* 0x000fc40002800000 */
[----:B------:R-:W-:Y:S02]  /*5670*/  PLOP3.LUT P4, PT, PT, PT, UP3, 0x80, 0x8 ;  /* 0x000000000008781c */ /* 0x000fe40003f8f038 */
[----:B------:R-:W-:Y:S02]  /*5680*/  ISETP.NE.U32.AND P3, PT, R24, RZ, PT ;  /* 0x000000ff1800720c */ /* 0x000fe40003f65070 */
[----:B------:R-:W-:Y:S02]  /*5690*/  PLOP3.LUT P6, PT, PT, PT, UP3, 0x80, 0x8 ;  /* 0x000000000008781c */ /* 0x000fe40003fcf038 */
[----:B------:R-:W-:Y:S01]  /*56a0*/  SEL R20, R20, RZ, P4 ;  /* 0x000000ff14147207 */ /* 0x000fe20002000000 */
[----:B------:R1:W-:Y:S01]  /*56b0*/  LDGSTS.E [R16+0xa000], desc[UR38][R84.64], P1 ;  /* 0x0a00000054107fae */ /* 0x0003e200089a1026 */
[----:B--2---:R-:W-:Y:S02]  /*56c0*/  IADD3 R88, P5, PT, R118, R195, RZ ;  /* 0x000000c376587210 */ /* 0x004fe40007fbe0ff */
[----:B------:R-:W-:-:S02]  /*56d0*/  SEL R18, R18, RZ, P6 ;  /* 0x000000ff12127207 */ /* 0x000fc40003000000 */
[-C--:B------:R-:W-:Y:S01]  /*56e0*/  IADD3 R96, P4, PT, R122, R195.reuse, RZ ;  /* 0x000000c37a607210 */ /* 0x080fe20007f9e0ff */
[--C-:B------:R-:W-:Y:S01]  /*56f0*/  IMAD.X R89, R119, 0x1, R197.reuse, P5 ;  /* 0x0000000177597824 */ /* 0x100fe200028e06c5 */
[----:B------:R-:W-:Y:S01]  /*5700*/  IADD3 R94, P6, PT, R116, R195, RZ ;  /* 0x000000c3745e7210 */ /* 0x000fe20007fde0ff */
[----:B------:R2:W-:Y:S01]  /*5710*/  LDGSTS.E [R16+0xa008], desc[UR38][R82.64], P3 ;  /* 0x0a00800052107fae */ /* 0x0005e200099a1026 */
[----:B------:R-:W-:Y:S01]  /*5720*/  ISETP.NE.U32.AND P5, PT, R18, RZ, PT ;  /* 0x000000ff1200720c */ /* 0x000fe20003fa5070 */
[--C-:B------:R-:W-:Y:S01]  /*5730*/  IMAD.X R97, R123, 0x1, R197.reuse, P4 ;  /* 0x000000017b617824 */ /* 0x100fe200020e06c5 */
[----:B------:R-:W-:Y:S01]  /*5740*/  ISETP.GE.AND P4, PT, R31, UR8, PT ;  /* 0x000000081f007c0c */ /* 0x000fe2000bf86270 */
[----:B------:R-:W-:Y:S01]  /*5750*/  IMAD.X R95, R117, 0x1, R197, P6 ;  /* 0x00000001755f7824 */ /* 0x000fe200030e06c5 */
[----:B------:R-:W-:Y:S02]  /*5760*/  ISETP.NE.U32.AND P6, PT, R20, RZ, PT ;  /* 0x000000ff1400720c */ /* 0x000fe40003fc5070 */
[----:B------:R-:W-:-:S02]  /*5770*/  ISETP.GE.AND P1, PT, R33, UR8, PT ;  /* 0x0000000821007c0c */ /* 0x000fc4000bf26270 */
[----:B------:R-:W-:Y:S02]  /*5780*/  SHF.R.S32.HI R24, RZ, 0x1f, R121 ;  /* 0x0000001fff187819 */ /* 0x000fe40000011479 */
[----:B------:R-:W-:Y:S02]  /*5790*/  IADD3 R98, P3, PT, R146, R195, RZ ;  /* 0x000000c392627210 */ /* 0x000fe40007f7e0ff */
[----:B------:R-:W-:Y:S01]  /*57a0*/  SEL R20, RZ, 0x4, P4 ;  /* 0x00000004ff147807 */ /* 0x000fe20002000000 */
[----:B------:R4:W-:Y:S01]  /*57b0*/  LDGSTS.E [R14+0x8000], desc[UR38][R80.64], P5 ;  /* 0x08000000500e7fae */ /* 0x0009e2000a9a1026 */
[----:B------:R-:W-:Y:S01]  /*57c0*/  SEL R18, RZ, 0x4, P1 ;  /* 0x00000004ff127807 */ /* 0x000fe20000800000 */
[----:B------:R-:W-:Y:S01]  /*57d0*/  IMAD.X R99, R147, 0x1, R197, P3 ;  /* 0x0000000193637824 */ /* 0x000fe200018e06c5 */
[----:B------:R-:W-:Y:S01]  /*57e0*/  PLOP3.LUT P4, PT, PT, PT, UP3, 0x80, 0x8 ;  /* 0x000000000008781c */ /* 0x000fe20003f8f038 */
[----:B------:R5:W-:Y:S01]  /*57f0*/  LDGSTS.E [R14+0x8008], desc[UR38][R78.64], P6 ;  /* 0x080080004e0e7fae */ /* 0x000be2000b1a1026 */
[----:B---3--:R-:W-:-:S02]  /*5800*/  SHF.L.U64.HI R87, R121, 0x2, R24 ;  /* 0x0000000279577819 */ /* 0x008fc40000010218 */
[-C--:B------:R-:W-:Y:S02]  /*5810*/  IADD3 R100, P1, PT, R156, R93.reuse, RZ ;  /* 0x0000005d9c647210 */ /* 0x080fe40007f3e0ff */
[----:B------:R-:W-:Y:S02]  /*5820*/  SEL R18, R18, RZ, P4 ;  /* 0x000000ff12127207 */ /* 0x000fe40002000000 */
[----:B------:R-:W-:Y:S01]  /*5830*/  PLOP3.LUT P3, PT, PT, PT, UP3, 0x80, 0x8 ;  /* 0x000000000008781c */ /* 0x000fe20003f6f038 */
[--C-:B------:R-:W-:Y:S01]  /*5840*/  IMAD.X R101, R157, 0x1, R87.reuse, P1 ;  /* 0x000000019d657824 */ /* 0x100fe200008e0657 */
[-C--:B-1----:R-:W-:Y:S02]  /*5850*/  IADD3 R84, P4, PT, R138, R93.reuse, RZ ;  /* 0x0000005d8a547210 */ /* 0x082fe40007f9e0ff */
[-C--:B--2---:R-:W-:Y:S02]  /*5860*/  IADD3 R82, P1, PT, R130, R93.reuse, RZ ;  /* 0x0000005d82527210 */ /* 0x084fe40007f3e0ff */
[----:B------:R-:W-:Y:S01]  /*5870*/  SEL R20, R20, RZ, P3 ;  /* 0x000000ff14147207 */ /* 0x000fe20001800000 */
[--C-:B------:R-:W-:Y:S01]  /*5880*/  IMAD.X R85, R139, 0x1, R87.reuse, P4 ;  /* 0x000000018b557824 */ /* 0x100fe200020e0657 */
[----:B------:R-:W-:Y:S01]  /*5890*/  IADD3 R104, P6, PT, R124, R93, RZ ;  /* 0x0000005d7c687210 */ /* 0x000fe20007fde0ff */
[----:B------:R-:W-:Y:S01]  /*58a0*/  IMAD.X R83, R131, 0x1, R87, P1 ;  /* 0x0000000183537824 */ /* 0x000fe200008e0657 */
[----:B------:R-:W-:-:S02]  /*58b0*/  ISETP.NE.U32.AND P3, PT, R18, RZ, PT ;  /* 0x000000ff1200720c */ /* 0x000fc40003f65070 */
[-C--:B------:R-:W-:Y:S01]  /*58c0*/  IADD3 R102, P4, PT, R148, R93.reuse, RZ ;  /* 0x0000005d94667210 */ /* 0x080fe20007f9e0ff */
[--C-:B------:R-:W-:Y:S01]  /*58d0*/  IMAD.X R105, R125, 0x1, R87.reuse, P6 ;  /* 0x000000017d697824 */ /* 0x100fe200030e0657 */
[----:B------:R-:W-:Y:S02]  /*58e0*/  ISETP.NE.U32.AND P1, PT, R20, RZ, PT ;  /* 0x000000ff1400720c */ /* 0x000fe40003f25070 */
[----:B------:R-:W-:Y:S01]  /*58f0*/  ISETP.GE.AND P5, PT, R29, UR8, PT ;  /* 0x000000081d007c0c */ /* 0x000fe2000bfa6270 */
[--C-:B------:R-:W-:Y:S01]  /*5900*/  IMAD.X R103, R149, 0x1, R87.reuse, P4 ;  /* 0x0000000195677824 */ /* 0x100fe200020e0657 */
[-C--:B----4-:R-:W-:Y:S02]  /*5910*/  IADD3 R80, P6, PT, R140, R93.reuse, RZ ;  /* 0x0000005d8c507210 */ /* 0x090fe40007fde0ff */
[----:B------:R-:W-:Y:S02]  /*5920*/  ISETP.GE.AND P4, PT, R27, UR8, PT ;  /* 0x000000081b007c0c */ /* 0x000fe4000bf86270 */
[----:B------:R-:W-:Y:S01]  /*5930*/  SEL R16, RZ, 0x4, P5 ;  /* 0x00000004ff107807 */ /* 0x000fe20002800000 */
[----:B------:R-:W-:Y:S01]  /*5940*/  IMAD.X R81, R141, 0x1, R87, P6 ;  /* 0x000000018d517824 */ /* 0x000fe200030e0657 */
[----:B------:R-:W-:Y:S01]  /*5950*/  IADD3 R106, P5, PT, R132, R93, RZ ;  /* 0x0000005d846a7210 */ /* 0x000fe20007fbe0ff */
[----:B------:R1:W-:Y:S01]  /*5960*/  LDGSTS.E [R14+0xa000], desc[UR38][R76.64], P3 ;  /* 0x0a0000004c0e7fae */ /* 0x0003e200099a1026 */
[----:B------:R-:W-:-:S02]  /*5970*/  SEL R18, RZ, 0x4, P4 ;  /* 0x00000004ff127807 */ /* 0x000fc40002000000 */
[----:B------:R-:W-:Y:S01]  /*5980*/  PLOP3.LUT P4, PT, PT, PT, UP3, 0x80, 0x8 ;  /* 0x000000000008781c */ /* 0x000fe20003f8f038 */
[--C-:B------:R-:W-:Y:S01]  /*5990*/  IMAD.X R107, R133, 0x1, R87.reuse, P5 ;  /* 0x00000001856b7824 */ /* 0x100fe200028e0657 */
[-C--:B------:R-:W-:Y:S01]  /*59a0*/  IADD3 R108, P6, PT, R126, R93.reuse, RZ ;  /* 0x0000005d7e6c7210 */ /* 0x080fe20007fde0ff */
[----:B------:R2:W-:Y:S01]  /*59b0*/  LDGSTS.E [R14+0xa008], desc[UR38][R90.64], P1 ;  /* 0x0a0080005a0e7fae */ /* 0x0005e200089a1026 */
[----:B------:R-:W-:Y:S02]  /*59c0*/  PLOP3.LUT P5, PT, PT, PT, UP3, 0x80, 0x8 ;  /* 0x000000000008781c */ /* 0x000fe40003faf038 */
[-C--:B------:R-:W-:Y:S01]  /*59d0*/  IADD3 R110, P3, PT, R134, R93.reuse, RZ ;  /* 0x0000005d866e7210 */ /* 0x080fe20007f7e0ff */
[--C-:B------:R-:W-:Y:S01]  /*59e0*/  IMAD.X R109, R127, 0x1, R87.reuse, P6 ;  /* 0x000000017f6d7824 */ /* 0x100fe200030e0657 */
[----:B------:R-:W-:Y:S02]  /*59f0*/  SEL R16, R16, RZ, P4 ;  /* 0x000000ff10107207 */ /* 0x000fe40002000000 */
[----:B------:R-:W-:Y:S01]  /*5a00*/  ISETP.GE.AND P1, PT, R43, UR8, PT ;  /* 0x000000082b007c0c */ /* 0x000fe2000bf26270 */
[----:B------:R-:W-:Y:S01]  /*5a10*/  IMAD.X R111, R135, 0x1, R87, P3 ;  /* 0x00000001876f7824 */ /* 0x000fe200018e0657 */
[----:B-----5:R-:W-:-:S02]  /*5a20*/  IADD3 R78, P4, PT, R150, R93, RZ ;  /* 0x0000005d964e7210 */ /* 0x020fc40007f9e0ff */
[-C--:B------:R-:W-:Y:S02]  /*5a30*/  IADD3 R112, P6, PT, R142, R93.reuse, RZ ;  /* 0x0000005d8e707210 */ /* 0x080fe40007fde0ff */
[----:B------:R-:W-:Y:S01]  /*5a40*/  SEL R18, R18, RZ, P5 ;  /* 0x000000ff12127207 */ /* 0x000fe20002800000 */
[--C-:B------:R-:W-:Y:S01]  /*5a50*/  IMAD.X R79, R151, 0x1, R87.reuse, P4 ;  /* 0x00000001974f7824 */ /* 0x100fe200020e0657 */
[----:B------:R-:W-:Y:S01]  /*5a60*/  ISETP.NE.U32.AND P5, PT, R16, RZ, PT ;  /* 0x000000ff1000720c */ /* 0x000fe20003fa5070 */
[----:B------:R-:W-:Y:S01]  /*5a70*/  IMAD.X R113, R143, 0x1, R87, P6 ;  /* 0x000000018f717824 */ /* 0x000fe200030e0657 */
[----:B------:R-:W-:Y:S02]  /*5a80*/  ISETP.GE.AND P3, PT, R36, UR8, PT ;  /* 0x0000000824007c0c */ /* 0x000fe4000bf66270 */
[----:B------:R-:W-:Y:S02]  /*5a90*/  SEL R16, RZ, 0x4, P1 ;  /* 0x00000004ff107807 */ /* 0x000fe40000800000 */
[----:B------:R-:W-:-:S02]  /*5aa0*/  IADD3 R114, P1, PT, R152, R93, RZ ;  /* 0x0000005d98727210 */ /* 0x000fc40007f3e0ff */
[----:B------:R-:W-:Y:S02]  /*5ab0*/  ISETP.NE.U32.AND P4, PT, R18, RZ, PT ;  /* 0x000000ff1200720c */ /* 0x000fe40003f85070 */
[----:B-1----:R-:W-:Y:S01]  /*5ac0*/  IADD3 R76, P6, PT, R128, R93, RZ ;  /* 0x0000005d804c7210 */ /* 0x002fe20007fde0ff */
[--C-:B------:R-:W-:Y:S01]  /*5ad0*/  IMAD.X R115, R153, 0x1, R87.reuse, P1 ;  /* 0x0000000199737824 */ /* 0x100fe200008e0657 */
[----:B------:R-:W-:Y:S01]  /*5ae0*/  SEL R18, RZ, 0x4, P3 ;  /* 0x00000004ff127807 */ /* 0x000fe20001800000 */
[----:B------:R1:W-:Y:S01]  /*5af0*/  LDGSTS.E [R12+0x8000], desc[UR38][R88.64], P5 ;  /* 0x08000000580c7fae */ /* 0x0003e2000a9a1026 */
[----:B------:R-:W-:Y:S01]  /*5b00*/  PLOP3.LUT P3, PT, PT, PT, UP3, 0x80, 0x8 ;  /* 0x000000000008781c */ /* 0x000fe20003f6f038 */
[----:B------:R-:W-:Y:S01]  /*5b10*/  IMAD.X R77, R129, 0x1, R87, P6 ;  /* 0x00000001814d7824 */ /* 0x000fe200030e0657 */
[----:B------:R-:W-:Y:S01]  /*5b20*/  PLOP3.LUT P1, PT, PT, PT, UP3, 0x80, 0x8 ;  /* 0x000000000008781c */ /* 0x000fe20003f2f038 */
[----:B------:R-:W-:Y:S01]  /*5b30*/  UISETP.GE.AND UP3, UPT, UR6, 0x80, UPT ;  /* 0x000000800600788c */ /* 0x000fe2000bf66270 */
[----:B------:R-:W-:-:S02]  /*5b40*/  SEL R16, R16, RZ, P3 ;  /* 0x000000ff10107207 */ /* 0x000fc40001800000 */
[-C--:B------:R-:W-:Y:S02]  /*5b50*/  IADD3 R116, P6, PT, R144, R93.reuse, RZ ;  /* 0x0000005d90747210 */ /* 0x080fe40007fde0ff */
[----:B------:R-:W-:Y:S02]  /*5b60*/  ISETP.NE.U32.AND P2, PT, R42, RZ, PT ;  /* 0x000000ff2a00720c */ /* 0x000fe40003f45070 */
[----:B------:R-:W-:Y:S01]  /*5b70*/  SEL R18, R18, RZ, P1 ;  /* 0x000000ff12127207 */ /* 0x000fe20000800000 */
[----:B------:R-:W-:Y:S01]  /*5b80*/  IMAD.X R117, R145, 0x1, R87, P6 ;  /* 0x0000000191757824 */ /* 0x000fe200030e0657 */
[----:B------:R-:W-:Y:S02]  /*5b90*/  ISETP.NE.U32.AND P1, PT, R16, RZ, PT ;  /* 0x000000ff1000720c */ /* 0x000fe40003f25070 */
[----:B------:R-:W-:Y:S02]  /*5ba0*/  ISETP.NE.U32.AND P6, PT, R18, RZ, PT ;  /* 0x000000ff1200720c */ /* 0x000fe40003fc5070 */
[----:B--2---:R-:W-:-:S05]  /*5bb0*/  IADD3 R90, P3, PT, R136, R93, RZ ;  /* 0x0000005d885a7210 */ /* 0x004fca0007f7e0ff */
[----:B------:R1:W-:Y:S01]  /*5bc0*/  LDGSTS.E [R12+0x8008], desc[UR38][R94.64], P2 ;  /* 0x080080005e0c7fae */ /* 0x0003e200091a1026 */
[--C-:B------:R-:W-:Y:S01]  /*5bd0*/  IMAD.X R91, R137, 0x1, R87.reuse, P3 ;  /* 0x00000001895b7824 */ /* 0x100fe200018e0657 */
[----:B------:R-:W-:Y:S02]  /*5be0*/  IADD3 R118, P3, PT, R154, R93, RZ ;  /* 0x0000005d9a767210 */ /* 0x000fe40007f7e0ff */
[----:B------:R1:W-:Y:S03]  /*5bf0*/  LDGSTS.E [R12+0xa000], desc[UR38][R96.64], P4 ;  /* 0x0a000000600c7fae */ /* 0x0003e6000a1a1026 */
[----:B------:R-:W-:Y:S01]  /*5c00*/  IMAD.X R119, R155, 0x1, R87, P3 ;  /* 0x000000019b777824 */ /* 0x000fe200018e0657 */
[----:B------:R1:W-:Y:S04]  /*5c10*/  LDGSTS.E [R12+0xa008], desc[UR38][R98.64], P1 ;  /* 0x0a008000620c7fae */ /* 0x0003e800089a1026 */
[----:B------:R-:W0:Y:S04]  /*5c20*/  LDGDEPBAR ;  /* 0x00000000000079af */ /* 0x000e280000000000 */
        /* <DEDUP_REMOVED lines=16> */
[----:B------:R-:W0:Y:S01]  /*5d30*/  LDGDEPBAR ;  /* 0x00000000000079af */ /* 0x000e220000000000 */
[----:B------:R-:W-:Y:S05]  /*5d40*/  BRA.U !UP3, `(.L_x_13) ;  /* 0x000000290b847547 */ /* 0x000fea000b800000 */
[----:B-1----:R-:W-:Y:S01]  /*5d50*/  SHF.R.S32.HI R7, RZ, 0x1f, R177 ;  /* 0x0000001fff077819 */ /* 0x002fe200000114b1 */
[----:B------:R-:W1:Y:S01]  /*5d60*/  LDC.64 R4, c[0x0][0x388] ;  /* 0x0000e200ff047b82 */ /* 0x000e620000000a00 */
[----:B------:R-:W-:Y:S01]  /*5d70*/  IADD3 R205, P2, PT, R177, R46, RZ ;  /* 0x0000002eb1cd7210 */ /* 0x000fe20007f5e0ff */
[----:B------:R-:W-:Y:S01]  /*5d80*/  IMAD R12, R27, R120, RZ ;  /* 0x000000781b0c7224 */ /* 0x000fe200078e02ff */
[----:B------:R-:W-:Y:S01]  /*5d90*/  IADD3 R201, P3, PT, R177, R48, RZ ;  /* 0x00000030b1c97210 */ /* 0x000fe20007f7e0ff */
[----:B------:R-:W-:Y:S01]  /*5da0*/  IMAD R16, R33, R120, RZ ;  /* 0x0000007821107224 */ /* 0x000fe200078e02ff */
[----:B------:R-:W-:Y:S01]  /*5db0*/  IADD3 R193, P4, PT, R177, R54, RZ ;  /* 0x00000036b1c17210 */ /* 0x000fe20007f9e0ff */
[-C--:B------:R-:W-:Y:S01]  /*5dc0*/  IMAD R18, R47, R120.reuse, RZ ;  /* 0x000000782f127224 */ /* 0x080fe200078e02ff */
[-C--:B------:R-:W-:Y:S01]  /*5dd0*/  LEA.HI.X.SX32 R156, R46, R7.reuse, 0x1, P2 ;  /* 0x000000072e9c7211 */ /* 0x080fe200010f0eff */
[-C--:B------:R-:W-:Y:S01]  /*5de0*/  IMAD R20, R49, R120.reuse, RZ ;  /* 0x0000007831147224 */ /* 0x080fe200078e02ff */
[-C--:B------:R-:W-:Y:S01]  /*5df0*/  LEA.HI.X.SX32 R154, R48, R7.reuse, 0x1, P3 ;  /* 0x00000007309a7211 */ /* 0x080fe200018f0eff */
[-C--:B------:R-:W-:Y:S01]  /*5e00*/  IMAD R22, R53, R120.reuse, RZ ;  /* 0x0000007835167224 */ /* 0x080fe200078e02ff */
[-C--:B------:R-:W-:Y:S01]  /*5e10*/  LEA.HI.X.SX32 R152, R54, R7.reuse, 0x1, P4 ;  /* 0x0000000736987211 */ /* 0x080fe200020f0eff */
[----:B------:R-:W-:Y:S01]  /*5e20*/  IMAD R14, R31, R120, RZ ;  /* 0x000000781f0e7224 */ /* 0x000fe200078e02ff */
[C---:B------:R-:W-:Y:S01]  /*5e30*/  IADD3 R103, P1, PT, R177.reuse, R60, RZ ;  /* 0x0000003cb1677210 */ /* 0x040fe20007f3e0ff */
[----:B------:R-:W-:Y:S01]  /*5e40*/  USHF.R.S32.HI UR5, URZ, 0x1f, UR6 ;  /* 0x0000001fff057899 */ /* 0x000fe20008011406 */
[C---:B------:R-:W-:Y:S01]  /*5e50*/  IADD3 R173, P2, PT, R177.reuse, R62, RZ ;  /* 0x0000003eb1ad7210 */ /* 0x040fe20007f5e0ff */
[----:B------:R-:W-:Y:S01]  /*5e60*/  IMAD R109, R24, 0xc, RZ ;  /* 0x0000000c186d7824 */ /* 0x000fe200078e02ff */
[----:B------:R-:W-:Y:S01]  /*5e70*/  IADD3 R169, P3, PT, R177, R64, RZ ;  /* 0x00000040b1a97210 */ /* 0x000fe20007f7e0ff */
[----:B------:R-:W-:Y:S01]  /*5e80*/  IMAD R76, R45, R120, RZ ;  /* 0x000000782d4c7224 */ /* 0x000fe200078e02ff */
[C---:B------:R-:W-:Y:S01]  /*5e90*/  IADD3 R165, P4, PT, R177.reuse, R66, RZ ;  /* 0x00000042b1a57210 */ /* 0x040fe20007f9e0ff */
[----:B------:R-:W-:Y:S01]  /*5ea0*/  ULEA.HI UR5, UR5, UR6, URZ, 0x6 ;  /* 0x0000000605057291 */ /* 0x000fe2000f8f30ff */
[----:B------:R-:W-:Y:S01]  /*5eb0*/  IADD3 R107, P5, PT, R177, R56, RZ ;  /* 0x00000038b16b7210 */ /* 0x000fe20007fbe0ff */
[----:B------:R-:W-:Y:S01]  /*5ec0*/  UIADD3 UR31, UPT, UPT, UR31, -0xc0, URZ ;  /* 0xffffff401f1f7890 */ /* 0x000fe2000fffe0ff */
[-C--:B------:R-:W-:Y:S01]  /*5ed0*/  LEA.HI.X.SX32 R146, R60, R7.reuse, 0x1, P1 ;  /* 0x000000073c927211 */ /* 0x080fe200008f0eff */
[-C--:B------:R-:W-:Y:S01]  /*5ee0*/  IMAD R60, R59, R120.reuse, RZ ;  /* 0x000000783b3c7224 */ /* 0x080fe200078e02ff */
[-C--:B------:R-:W-:Y:S01]  /*5ef0*/  LEA.HI.X.SX32 R144, R62, R7.reuse, 0x1, P2 ;  /* 0x000000073e907211 */ /* 0x080fe200010f0eff */
[-C--:B------:R-:W-:Y:S01]  /*5f00*/  IMAD R62, R61, R120.reuse, RZ ;  /* 0x000000783d3e7224 */ /* 0x080fe200078e02ff */
[-C--:B------:R-:W-:Y:S01]  /*5f10*/  LEA.HI.X.SX32 R142, R64, R7.reuse, 0x1, P3 ;  /* 0x00000007408e7211 */ /* 0x080fe200018f0eff */
[-C--:B------:R-:W-:Y:S01]  /*5f20*/  IMAD R64, R63, R120.reuse, RZ ;  /* 0x000000783f407224 */ /* 0x080fe200078e02ff */
[----:B------:R-:W-:Y:S01]  /*5f30*/  LEA.HI.X.SX32 R140, R66, R7, 0x1, P4 ;  /* 0x00000007428c7211 */ /* 0x000fe200020f0eff */
[----:B------:R-:W-:Y:S01]  /*5f40*/  IMAD R66, R65, R120, RZ ;  /* 0x0000007841427224 */ /* 0x000fe200078e02ff */
[----:B------:R-:W-:Y:S01]  /*5f50*/  IADD3 R105, P6, PT, R177, R58, RZ ;  /* 0x0000003ab1697210 */ /* 0x000fe20007fde0ff */
[----:B-1----:R-:W-:Y:S01]  /*5f60*/  IMAD.WIDE.U32 R4, R121, 0xc, R4 ;  /* 0x0000000c79047825 */ /* 0x002fe200078e0004 */
[C---:B------:R-:W-:Y:S01]  /*5f70*/  IADD3 R153, P1, PT, R177.reuse, R70, RZ ;  /* 0x00000046b1997210 */ /* 0x040fe20007f3e0ff */
[----:B------:R-:W-:Y:S01]  /*5f80*/  USHF.R.S32.HI UR5, URZ, 0x6, UR5 ;  /* 0x00000006ff057899 */ /* 0x000fe20008011405 */
[C---:B------:R-:W-:Y:S01]  /*5f90*/  IADD3 R149, P2, PT, R177.reuse, R71, RZ ;  /* 0x00000047b1957210 */ /* 0x040fe20007f5e0ff */
[----:B------:R-:W-:Y:S01]  /*5fa0*/  UMOV UR32, 0x1 ;  /* 0x0000000100207882 */ /* 0x000fe20000000000 */
[C---:B------:R-:W-:Y:S01]  /*5fb0*/  IADD3 R145, P3, PT, R177.reuse, R72, RZ ;  /* 0x00000048b1917210 */ /* 0x040fe20007f7e0ff */
[----:B------:R-:W-:Y:S01]  /*5fc0*/  UISETP.LT.AND UP3, UPT, UR5, 0x2, UPT ;  /* 0x000000020500788c */ /* 0x000fe2000bf61270 */
[----:B------:R-:W-:Y:S01]  /*5fd0*/  IADD3 R141, P4, PT, R177, R73, RZ ;  /* 0x00000049b18d7210 */ /* 0x000fe20007f9e0ff */
[----:B------:R-:W-:Y:S01]  /*5fe0*/  UIADD3 UR35, UPT, UPT, UR5, -0x3, URZ ;  /* 0xfffffffd05237890 */ /* 0x000fe2000fffe0ff */
[-C--:B------:R-:W-:Y:S01]  /*5ff0*/  LEA.HI.X.SX32 R150, R56, R7.reuse, 0x1, P5 ;  /* 0x0000000738967211 */ /* 0x080fe200028f0eff */
[----:B------:R-:W-:Y:S01]  /*6000*/  IMAD R56, R55, R120, RZ ;  /* 0x0000007837387224 */ /* 0x000fe200078e02ff */
[----:B------:R-:W-:Y:S01]  /*6010*/  IADD3 R161, P5, PT, R177, R68, RZ ;  /* 0x00000044b1a17210 */ /* 0x000fe20007fbe0ff */
[----:B------:R-:W-:Y:S01]  /*6020*/  USEL UR36, UR5, 0x2, !UP3 ;  /* 0x0000000205247887 */ /* 0x000fe2000d800000 */
[-C--:B------:R-:W-:Y:S01]  /*6030*/  LEA.HI.X.SX32 R148, R58, R7.reuse, 0x1, P6 ;  /* 0x000000073a947211 */ /* 0x080fe200030f0eff */
[-C--:B------:R-:W-:Y:S01]  /*6040*/  IMAD R58, R57, R120.reuse, RZ ;  /* 0x00000078393a7224 */ /* 0x080fe200078e02ff */
[-C--:B------:R-:W-:Y:S01]  /*6050*/  LEA.HI.X.SX32 R134, R70, R7.reuse, 0x1, P1 ;  /* 0x0000000746867211 */ /* 0x080fe200008f0eff */
[-C--:B------:R-:W-:Y:S01]  /*6060*/  IMAD R70, R181, R120.reuse, RZ ;  /* 0x00000078b5467224 */ /* 0x080fe200078e02ff */
[-C--:B------:R-:W-:Y:S01]  /*6070*/  LEA.HI.X.SX32 R132, R71, R7.reuse, 0x1, P2 ;  /* 0x0000000747847211 */ /* 0x080fe200010f0eff */
[----:B------:R-:W-:Y:S01]  /*6080*/  UMOV UR34, 0x2 ;  /* 0x0000000200227882 */ /* 0x000fe20000000000 */
[-C--:B------:R-:W-:Y:S01]  /*6090*/  LEA.HI.X.SX32 R130, R72, R7.reuse, 0x1, P3 ;  /* 0x0000000748827211 */ /* 0x080fe200018f0eff */
[----:B------:R-:W-:Y:S01]  /*60a0*/  IMAD R72, R29, R120, RZ ;  /* 0x000000781d487224 */ /* 0x000fe200078e02ff */
[----:B------:R-:W-:Y:S01]  /*60b0*/  LEA.HI.X.SX32 R128, R73, R7, 0x1, P4 ;  /* 0x0000000749807211 */ /* 0x000fe200020f0eff */
[----:B------:R-:W-:Y:S01]  /*60c0*/  UMOV UR4, URZ ;  /* 0x000000ff00047c82 */ /* 0x000fe20008000000 */
[----:B------:R-:W-:Y:S01]  /*60d0*/  IADD3 R157, P6, PT, R177, R69, RZ ;  /* 0x00000045b19d7210 */ /* 0x000fe20007fde0ff */
[----:B------:R-:W-:Y:S01]  /*60e0*/  UIADD3 UR36, UPT, UPT, UR36, -0x1, URZ ;  /* 0xffffffff24247890 */ /* 0x000fe2000fffe0ff */
[----:B------:R-:W-:Y:S01]  /*60f0*/  SHF.R.S32.HI R217, RZ, 0x1f, R179 ;  /* 0x0000001fffd97819 */ /* 0x000fe200000114b3 */
[----:B------:R-:W-:Y:S01]  /*6100*/  UMOV UR6, URZ ;  /* 0x000000ff00067c82 */ /* 0x000fe20008000000 */
[C---:B------:R-:W-:Y:S01]  /*6110*/  IADD3 R98, P1, PT, R179.reuse, R176, RZ ;  /* 0x000000b0b3627210 */ /* 0x040fe20007f3e0ff */
[----:B------:R-:W-:Y:S01]  /*6120*/  UMOV UR5, URZ ;  /* 0x000000ff00057c82 */ /* 0x000fe20008000000 */
[----:B------:R-:W-:-:S02]  /*6130*/  IADD3 R96, P4, PT, R179, R180, RZ ;  /* 0x000000b4b3607210 */ /* 0x000fc40007f9e0ff */
[C---:B------:R-:W-:Y:S02]  /*6140*/  IADD3 R94, P3, PT, R179.reuse, R183, RZ ;  /* 0x000000b7b35e7210 */ /* 0x040fe40007f7e0ff */
[----:B------:R-:W-:Y:S02]  /*6150*/  IADD3 R92, P2, PT, R179, R184, RZ ;  /* 0x000000b8b35c7210 */ /* 0x000fe40007f5e0ff */
[-C--:B------:R-:W-:Y:S01]  /*6160*/  LEA.HI.X.SX32 R138, R68, R7.reuse, 0x1, P5 ;  /* 0x00000007448a7211 */ /* 0x080fe200028f0eff */
[----:B------:R-:W-:Y:S01]  /*6170*/  IMAD R68, R67, R120, RZ ;  /* 0x0000007843447224 */ /* 0x000fe200078e02ff */
[----:B------:R-:W-:Y:S02]  /*6180*/  IADD3 R137, P5, PT, R177, R74, RZ ;  /* 0x0000004ab1897210 */ /* 0x000fe40007fbe0ff */
[----:B------:R-:W-:Y:S02]  /*6190*/  LEA.HI.X.SX32 R136, R69, R7, 0x1, P6 ;  /* 0x0000000745887211 */ /* 0x000fe400030f0eff */
[----:B------:R-:W-:-:S02]  /*61a0*/  LEA.HI.X.SX32 R131, R176, R217, 0x1, P1 ;  /* 0x000000d9b0837211 */ /* 0x000fc400008f0eff */
[-C--:B------:R-:W-:Y:S02]  /*61b0*/  LEA.HI.X.SX32 R129, R180, R217.reuse, 0x1, P4 ;  /* 0x000000d9b4817211 */ /* 0x080fe400020f0eff */
[-C--:B------:R-:W-:Y:S02]  /*61c0*/  LEA.HI.X.SX32 R127, R183, R217.reuse, 0x1, P3 ;  /* 0x000000d9b77f7211 */ /* 0x080fe400018f0eff */
[----:B------:R-:W-:Y:S02]  /*61d0*/  LEA.HI.X.SX32 R125, R184, R217, 0x1, P2 ;  /* 0x000000d9b87d7211 */ /* 0x000fe400010f0eff */
[C---:B------:R-:W-:Y:S02]  /*61e0*/  IADD3 R102, P6, PT, R179.reuse, R75, RZ ;  /* 0x0000004bb3667210 */ /* 0x040fe40007fde0ff */
[C---:B------:R-:W-:Y:S02]  /*61f0*/  IADD3 R86, P1, PT, R179.reuse, R186, RZ ;  /* 0x000000bab3567210 */ /* 0x040fe40007f3e0ff */
[----:B------:R-:W-:-:S02]  /*6200*/  IADD3 R84, P4, PT, R179, R187, RZ ;  /* 0x000000bbb3547210 */ /* 0x000fc40007f9e0ff */
[C---:B------:R-:W-:Y:S02]  /*6210*/  IADD3 R82, P3, PT, R179.reuse, R188, RZ ;  /* 0x000000bcb3527210 */ /* 0x040fe40007f7e0ff */
[----:B------:R-:W-:Y:S02]  /*6220*/  IADD3 R80, P2, PT, R179, R189, RZ ;  /* 0x000000bdb3507210 */ /* 0x000fe40007f5e0ff */
[----:B------:R-:W-:Y:S01]  /*6230*/  LEA.HI.X.SX32 R126, R74, R7, 0x1, P5 ;  /* 0x000000074a7e7211 */ /* 0x000fe200028f0eff */
[-C--:B------:R-:W-:Y:S01]  /*6240*/  IMAD R74, R35, R120.reuse, RZ ;  /* 0x00000078234a7224 */ /* 0x080fe200078e02ff */
[----:B------:R-:W1:Y:S01]  /*6250*/  LDC.64 R6, c[0x0][0x380] ;  /* 0x0000e000ff067b82 */ /* 0x000e620000000a00 */
[-C--:B------:R-:W-:Y:S01]  /*6260*/  LEA.HI.X.SX32 R135, R75, R217.reuse, 0x1, P6 ;  /* 0x000000d94b877211 */ /* 0x080fe200030f0eff */
[----:B------:R-:W-:Y:S01]  /*6270*/  IMAD R120, R51, R120, RZ ;  /* 0x0000007833787224 */ /* 0x000fe200078e02ff */
[-C--:B------:R-:W-:Y:S02]  /*6280*/  LEA.HI.X.SX32 R119, R186, R217.reuse, 0x1, P1 ;  /* 0x000000d9ba777211 */ /* 0x080fe400008f0eff */
[----:B------:R-:W-:-:S02]  /*6290*/  LEA.HI.X.SX32 R117, R187, R217, 0x1, P4 ;  /* 0x000000d9bb757211 */ /* 0x000fc400020f0eff */
[-C--:B------:R-:W-:Y:S02]  /*62a0*/  LEA.HI.X.SX32 R115, R188, R217.reuse, 0x1, P3 ;  /* 0x000000d9bc737211 */ /* 0x080fe400018f0eff */
[----:B------:R-:W-:Y:S01]  /*62b0*/  LEA.HI.X.SX32 R113, R189, R217, 0x1, P2 ;  /* 0x000000d9bd717211 */ /* 0x000fe200010f0eff */
[----:B------:R-:W-:Y:S01]  /*62c0*/  IMAD.SHL.U32 R189, R107, 0x4, RZ ;  /* 0x000000046bbd7824 */ /* 0x000fe200078e00ff */
[C---:B------:R-:W-:Y:S02]  /*62d0*/  IADD3 R101, P1, PT, R179.reuse, R12, RZ ;  /* 0x0000000cb3657210 */ /* 0x040fe40007f3e0ff */
[C---:B------:R-:W-:Y:S02]  /*62e0*/  IADD3 R77, P4, PT, R179.reuse, R16, RZ ;  /* 0x00000010b34d7210 */ /* 0x040fe40007f9e0ff */
[C---:B------:R-:W-:Y:S02]  /*62f0*/  IADD3 R75, P3, PT, R179.reuse, R18, RZ ;  /* 0x00000012b34b7210 */ /* 0x040fe40007f7e0ff */
[----:B------:R-:W-:-:S02]  /*6300*/  IADD3 R73, P2, PT, R179, R20, RZ ;  /* 0x00000014b3497210 */ /* 0x000fc40007f5e0ff */
[----:B------:R-:W-:Y:S02]  /*6310*/  IADD3 R90, P6, PT, R179, R178, RZ ;  /* 0x000000b2b35a7210 */ /* 0x000fe40007fde0ff */
[-C--:B------:R-:W-:Y:S01]  /*6320*/  LEA.HI.X.SX32 R124, R12, R217.reuse, 0x1, P1 ;  /* 0x000000d90c7c7211 */ /* 0x080fe200008f0eff */
[----:B------:R-:W-:Y:S01]  /*6330*/  IMAD.IADD R12, R5, 0x1, R109 ;  /* 0x00000001050c7824 */ /* 0x000fe200078e026d */
[-C--:B------:R-:W-:Y:S01]  /*6340*/  LEA.HI.X.SX32 R118, R16, R217.reuse, 0x1, P4 ;  /* 0x000000d910767211 */ /* 0x080fe200020f0eff */
[----:B-1----:R-:W-:Y:S01]  /*6350*/  IMAD.WIDE.U32 R6, R11, 0xc, R6 ;  /* 0x0000000c0b067825 */ /* 0x002fe200078e0006 */
[-C--:B------:R-:W-:Y:S02]  /*6360*/  LEA.HI.X.SX32 R116, R18, R217.reuse, 0x1, P3 ;  /* 0x000000d912747211 */ /* 0x080fe400018f0eff */
[-C--:B------:R-:W-:Y:S01]  /*6370*/  LEA.HI.X.SX32 R114, R20, R217.reuse, 0x1, P2 ;  /* 0x000000d914727211 */ /* 0x080fe200010f0eff */
[----:B------:R-:W-:Y:S01]  /*6380*/  IMAD R5, R196, 0xc, RZ ;  /* 0x0000000cc4057824 */ /* 0x000fe200078e02ff */
[----:B------:R-:W-:Y:S01]  /*6390*/  IADD3 R100, P5, PT, R179, R174, RZ ;  /* 0x000000aeb3647210 */ /* 0x000fe20007fbe0ff */
[----:B------:R-:W-:Y:S01]  /*63a0*/  IMAD.MOV.U32 R209, RZ, RZ, R6 ;  /* 0x000000ffffd17224 */ /* 0x000fe200078e0006 */
[----:B------:R-:W-:Y:S01]  /*63b0*/  LEA.HI.X.SX32 R123, R178, R217, 0x1, P6 ;  /* 0x000000d9b27b7211 */ /* 0x000fe200030f0eff */
[----:B------:R-:W-:Y:S01]  /*63c0*/  IMAD.IADD R16, R7, 0x1, R5 ;  /* 0x0000000107107824 */ /* 0x000fe200078e0205 */
[----:B------:R-:W-:-:S02]  /*63d0*/  IADD3 R54, P1, PT, R179, R22, RZ ;  /* 0x00000016b3367210 */ /* 0x000fc40007f3e0ff */
[C---:B------:R-:W-:Y:S02]  /*63e0*/  IADD3 R48, P4, PT, R179.reuse, R56, RZ ;  /* 0x00000038b3307210 */ /* 0x040fe40007f9e0ff */
[C---:B------:R-:W-:Y:S02]  /*63f0*/  IADD3 R46, P3, PT, R179.reuse, R58, RZ ;  /* 0x0000003ab32e7210 */ /* 0x040fe40007f7e0ff */
[C---:B------:R-:W-:Y:S02]  /*6400*/  IADD3 R42, P2, PT, R179.reuse, R60, RZ ;  /* 0x0000003cb32a7210 */ /* 0x040fe40007f5e0ff */
[----:B------:R-:W-:Y:S02]  /*6410*/  IADD3 R78, P6, PT, R179, R190, RZ ;  /* 0x000000beb34e7210 */ /* 0x000fe40007fde0ff */
[-C--:B------:R-:W-:Y:S02]  /*6420*/  LEA.HI.X.SX32 R133, R174, R217.reuse, 0x1, P5 ;  /* 0x000000d9ae857211 */ /* 0x080fe400028f0eff */
[----:B------:R-:W-:-:S02]  /*6430*/  LEA.HI.X.SX32 R97, R22, R217, 0x1, P1 ;  /* 0x000000d916617211 */ /* 0x000fc400008f0eff */
[-C--:B------:R-:W-:Y:S02]  /*6440*/  LEA.HI.X.SX32 R95, R56, R217.reuse, 0x1, P4 ;  /* 0x000000d9385f7211 */ /* 0x080fe400020f0eff */
[-C--:B------:R-:W-:Y:S01]  /*6450*/  LEA.HI.X.SX32 R91, R58, R217.reuse, 0x1, P3 ;  /* 0x000000d93a5b7211 */ /* 0x080fe200018f0eff */
[----:B------:R-:W-:Y:S01]  /*6460*/  IMAD.SHL.U32 R58, R75, 0x4, RZ ;  /* 0x000000044b3a7824 */ /* 0x000fe200078e00ff */
[----:B------:R-:W-:Y:S01]  /*6470*/  LEA.HI.X.SX32 R89, R60, R217, 0x1, P2 ;  /* 0x000000d93c597211 */ /* 0x000fe200010f0eff */
[----:B------:R-:W-:Y:S01]  /*6480*/  IMAD.SHL.U32 R60, R77, 0x4, RZ ;  /* 0x000000044d3c7824 */ /* 0x000fe200078e00ff */
[C---:B------:R-:W-:Y:S02]  /*6490*/  IADD3 R88, P5, PT, R179.reuse, R185, RZ ;  /* 0x000000b9b3587210 */ /* 0x040fe40007fbe0ff */
[----:B------:R-:W-:Y:S02]  /*64a0*/  LEA.HI.X.SX32 R111, R190, R217, 0x1, P6 ;  /* 0x000000d9be6f7211 */ /* 0x000fe400030f0eff */
[----:B------:R-:W-:-:S02]  /*64b0*/  IADD3 R24, P1, PT, R179, R62, RZ ;  /* 0x0000003eb3187210 */ /* 0x000fc40007f3e0ff */
[C---:B------:R-:W-:Y:S02]  /*64c0*/  IADD3 R22, P4, PT, R179.reuse, R64, RZ ;  /* 0x00000040b3167210 */ /* 0x040fe40007f9e0ff */
[C---:B------:R-:W-:Y:S02]  /*64d0*/  IADD3 R20, P3, PT, R179.reuse, R66, RZ ;  /* 0x00000042b3147210 */ /* 0x040fe40007f7e0ff */
[C---:B------:R-:W-:Y:S02]  /*64e0*/  IADD3 R18, P2, PT, R179.reuse, R68, RZ ;  /* 0x00000044b3127210 */ /* 0x040fe40007f5e0ff */
[----:B------:R-:W-:Y:S02]  /*64f0*/  IADD3 R99, P6, PT, R179, R14, RZ ;  /* 0x0000000eb3637210 */ /* 0x000fe40007fde0ff */
[-C--:B------:R-:W-:Y:S01]  /*6500*/  LEA.HI.X.SX32 R121, R185, R217.reuse, 0x1, P5 ;  /* 0x000000d9b9797211 */ /* 0x080fe200028f0eff */
[----:B------:R-:W-:Y:S01]  /*6510*/  IMAD.SHL.U32 R185, R105, 0x4, RZ ;  /* 0x0000000469b97824 */ /* 0x000fe200078e00ff */
[-C--:B------:R-:W-:Y:S01]  /*6520*/  LEA.HI.X.SX32 R85, R62, R217.reuse, 0x1, P1 ;  /* 0x000000d93e557211 */ /* 0x080fe200008f0eff */
[----:B------:R-:W-:Y:S01]  /*6530*/  IMAD.SHL.U32 R62, R99, 0x4, RZ ;  /* 0x00000004633e7824 */ /* 0x000fe200078e00ff */
[-C--:B------:R-:W-:Y:S01]  /*6540*/  LEA.HI.X.SX32 R83, R64, R217.reuse, 0x1, P4 ;  /* 0x000000d940537211 */ /* 0x080fe200020f0eff */
[----:B------:R-:W-:Y:S01]  /*6550*/  IMAD.SHL.U32 R64, R101, 0x4, RZ ;  /* 0x0000000465407824 */ /* 0x000fe200078e00ff */
[----:B------:R-:W-:-:S02]  /*6560*/  LEA.HI.X.SX32 R81, R66, R217, 0x1, P3 ;  /* 0x000000d942517211 */ /* 0x000fc400018f0eff */
[----:B------:R-:W-:Y:S02]  /*6570*/  LEA.HI.X.SX32 R79, R68, R217, 0x1, P2 ;  /* 0x000000d9444f7211 */ /* 0x000fe400010f0eff */
[C---:B------:R-:W-:Y:S02]  /*6580*/  IADD3 R71, P5, PT, R179.reuse, R191, RZ ;  /* 0x000000bfb3477210 */ /* 0x040fe40007fbe0ff */
[----:B------:R-:W-:Y:S01]  /*6590*/  LEA.HI.X.SX32 R122, R14, R217, 0x1, P6 ;  /* 0x000000d90e7a7211 */ /* 0x000fe200030f0eff */
[----:B------:R-:W-:Y:S01]  /*65a0*/  IMAD.MOV.U32 R14, RZ, RZ, R4 ;  /* 0x000000ffff0e7224 */ /* 0x000fe200078e0004 */
[C---:B------:R-:W-:Y:S01]  /*65b0*/  IADD3 R104, P1, PT, R179.reuse, R70, RZ ;  /* 0x00000046b3687210 */ /* 0x040fe20007f3e0ff */
[----:B------:R-:W-:Y:S01]  /*65c0*/  IMAD.MOV.U32 R4, RZ, RZ, RZ ;  /* 0x000000ffff047224 */ /* 0x000fe200078e00ff */
[----:B------:R-:W-:Y:S01]  /*65d0*/  IADD3 R106, P4, PT, R179, R72, RZ ;  /* 0x00000048b36a7210 */ /* 0x000fe20007f9e0ff */
[----:B------:R-:W-:Y:S01]  /*65e0*/  IMAD.SHL.U32 R66, R71, 0x4, RZ ;  /* 0x0000000447427824 */ /* 0x000fe200078e00ff */
[----:B------:R-:W-:-:S02]  /*65f0*/  IADD3 R108, P3, PT, R179, R74, RZ ;  /* 0x0000004ab36c7210 */ /* 0x000fc40007f7e0ff */
[C---:B------:R-:W-:Y:S02]  /*6600*/  IADD3 R110, P2, PT, R179.reuse, R76, RZ ;  /* 0x0000004cb36e7210 */ /* 0x040fe40007f5e0ff */
[----:B------:R-:W-:Y:S01]  /*6610*/  IADD3 R112, P6, PT, R179, R120, RZ ;  /* 0x00000078b3707210 */ /* 0x000fe20007fde0ff */
[----:B------:R-:W-:Y:S01]  /*6620*/  IMAD.SHL.U32 R179, R103, 0x4, RZ ;  /* 0x0000000467b37824 */ /* 0x000fe200078e00ff */
[-C--:B------:R-:W-:Y:S02]  /*6630*/  LEA.HI.X.SX32 R56, R191, R217.reuse, 0x1, P5 ;  /* 0x000000d9bf387211 */ /* 0x080fe400028f0eff */
[-C--:B------:R-:W-:Y:S02]  /*6640*/  LEA.HI.X.SX32 R69, R70, R217.reuse, 0x1, P1 ;  /* 0x000000d946457211 */ /* 0x080fe400008f0eff */
[-C--:B------:R-:W-:Y:S02]  /*6650*/  LEA.HI.X.SX32 R211, R72, R217.reuse, 0x1, P4 ;  /* 0x000000d948d37211 */ /* 0x080fe400020f0eff */
[----:B------:R-:W-:-:S02]  /*6660*/  LEA.HI.X.SX32 R213, R74, R217, 0x1, P3 ;  /* 0x000000d94ad57211 */ /* 0x000fc400018f0eff */
[-C--:B------:R-:W-:Y:S02]  /*6670*/  LEA.HI.X.SX32 R215, R76, R217.reuse, 0x1, P2 ;  /* 0x000000d94cd77211 */ /* 0x080fe400010f0eff */
[----:B------:R-:W-:Y:S02]  /*6680*/  LEA.HI.X.SX32 R217, R120, R217, 0x1, P6 ;  /* 0x000000d978d97211 */ /* 0x000fe400030f0eff */
[----:B------:R-:W-:Y:S02]  /*6690*/  SHF.L.U64.HI R191, R107, 0x2, R150 ;  /* 0x000000026bbf7819 */ /* 0x000fe40000010296 */
[----:B------:R-:W-:Y:S02]  /*66a0*/  SHF.L.U64.HI R187, R105, 0x2, R148 ;  /* 0x0000000269bb7819 */ /* 0x000fe40000010294 */
[C---:B------:R-:W-:Y:S01]  /*66b0*/  SHF.L.U64.HI R207, R205.reuse, 0x2, R156 ;  /* 0x00000002cdcf7819 */ /* 0x040fe2000001029c */
[----:B------:R-:W-:Y:S01]  /*66c0*/  IMAD.SHL.U32 R205, R205, 0x4, RZ ;  /* 0x00000004cdcd7824 */ /* 0x000fe200078e00ff */
[C---:B------:R-:W-:Y:S01]  /*66d0*/  SHF.L.U64.HI R203, R201.reuse, 0x2, R154 ;  /* 0x00000002c9cb7819 */ /* 0x040fe2000001029a */
[----:B------:R-:W-:Y:S01]  /*66e0*/  IMAD.SHL.U32 R201, R201, 0x4, RZ ;  /* 0x00000004c9c97824 */ /* 0x000fe200078e00ff */
[C---:B------:R-:W-:Y:S01]  /*66f0*/  SHF.L.U64.HI R199, R193.reuse, 0x2, R152 ;  /* 0x00000002c1c77819 */ /* 0x040fe20000010298 */
[----:B------:R-:W-:Y:S01]  /*6700*/  IMAD.SHL.U32 R193, R193, 0x4, RZ ;  /* 0x00000004c1c17824 */ /* 0x000fe200078e00ff */
[----:B------:R-:W-:-:S02]  /*6710*/  SHF.L.U64.HI R183, R103, 0x2, R146 ;  /* 0x0000000267b77819 */ /* 0x000fc40000010292 */
[C---:B------:R-:W-:Y:S01]  /*6720*/  SHF.L.U64.HI R177, R173.reuse, 0x2, R144 ;  /* 0x00000002adb17819 */ /* 0x040fe20000010290 */
[----:B------:R-:W-:Y:S01]  /*6730*/  IMAD.SHL.U32 R173, R173, 0x4, RZ ;  /* 0x00000004adad7824 */ /* 0x000fe200078e00ff */
        /* <DEDUP_REMOVED lines=44> */
[----:B------:R-:W-:Y:S01]  /*6a00*/  SHF.L.U64.HI R109, R71, 0x2, R56 ;  /* 0x00000002476d7819 */ /* 0x000fe20000010238 */
[----:B------:R-:W-:Y:S01]  /*6a10*/  IMAD.SHL.U32 R56, R73, 0x4, RZ ;  /* 0x0000000449387824 */ /* 0x000fe200078e00ff */
[----:B------:R-:W-:-:S02]  /*6a20*/  SHF.L.U64.HI R107, R101, 0x2, R124 ;  /* 0x00000002656b7819 */ /* 0x000fc4000001027c */
[----:B------:R-:W-:Y:S02]  /*6a30*/  SHF.L.U64.HI R105, R99, 0x2, R122 ;  /* 0x0000000263697819 */ /* 0x000fe4000001027a */
        /* <DEDUP_REMOVED lines=26> */
[----:B------:R-:W-:-:S02]  /*6be0*/  SHF.L.U64.HI R103, R77, 0x2, R118 ;  /* 0x000000024d677819 */ /* 0x000fc40000010276 */
[----:B------:R-:W-:Y:S02]  /*6bf0*/  SHF.L.U64.HI R101, R75, 0x2, R116 ;  /* 0x000000024b657819 */ /* 0x000fe40000010274 */
[----:B------:R-:W-:-:S07]  /*6c00*/  SHF.L.U64.HI R99, R73, 0x2, R114 ;  /* 0x0000000249637819 */ /* 0x000fce0000010272 */
.L_x_16:
[----:B------:R-:W-:-:S04]  /*6c10*/  DEPBAR.LE SB0, 0x2 ;  /* 0x000080800000791a */ /* 0x000fc80000000000 */
[----:B------:R-:W-:Y:S01]  /*6c20*/  BAR.SYNC.DEFER_BLOCKING 0x0 ;  /* 0x0000000000007b1d */ /* 0x000fe20000010000 */
[----:B------:R-:W-:Y:S01]  /*6c30*/  UIADD3 UR4, UPT, UPT, UR4, 0x1, URZ ;  /* 0x0000000104047890 */ /* 0x000fe2000fffe0ff */
[----:B------:R-:W-:Y:S01]  /*6c40*/  IMAD.U32 R4, R4, -0x80000000, RZ ;  /* 0x8000000004047824 */ /* 0x000fe200078e00ff */
[----:B------:R-:W-:Y:S02]  /*6c50*/  ULEA UR30, UR32, UR9, 0x3 ;  /* 0x00000009201e7291 */ /* 0x000fe4000f8e18ff */
[----:B------:R-:W-:Y:S02]  /*6c60*/  UISETP.GT.AND UP3, UPT, UR4, 0x2, UPT ;  /* 0x000000020400788c */ /* 0x000fe4000bf64270 */
[----:B------:R-:W-:Y:S02]  /*6c70*/  UIADD3 UR30, UPT, UPT, UR30, 0x12000, URZ ;  /* 0x000120001e1e7890 */ /* 0x000fe4000fffe0ff */
[----:B------:R-:W-:Y:S01]  /*6c80*/  USEL UR4, UR4, URZ, !UP3 ;  /* 0x000000ff04047287 */ /* 0x000fe2000d800000 */
        /* <DEDUP_REMOVED lines=12> */
[----:B------:R-:W-:Y:S02]  /*6d50*/  ULEA UR8, UR4, UR9, 0xe ;  /* 0x0000000904087291 */ /* 0x000fe4000f8e70ff */
[----:B------:R-:W-:Y:S02]  /*6d60*/  ULEA UR7, UR4, UR9, 0xd ;  /* 0x0000000904077291 */ /* 0x000fe4000f8e68ff */
[----:B------:R-:W-:Y:S02]  /*6d70*/  USHF.R.U32.HI UR12, URZ, 0x4, UR8 ;  /* 0x00000004ff0c7899 */ /* 0x000fe40008011608 */
[----:B------:R-:W-:Y:S02]  /*6d80*/  UIADD3 UR10, UPT, UPT, UR7, 0xc000, URZ ;  /* 0x0000c000070a7890 */ /* 0x000fe4000fffe0ff */
[----:B------:R-:W-:Y:S02]  /*6d90*/  USGXT.U32 UR12, UR12, 0xe ;  /* 0x0000000e0c0c789a */ /* 0x000fe40008000000 */
[----:B------:R-:W-:-:S02]  /*6da0*/  USHF.R.U32.HI UR10, URZ, 0x4, UR10 ;  /* 0x00000004ff0a7899 */ /* 0x000fc4000801160a */
[----:B------:R-:W-:Y:S02]  /*6db0*/  UIADD3 UR16, UP3, UPT, UR12, 0x2, URZ ;  /* 0x000000020c107890 */ /* 0x000fe4000ff7e0ff */
[----:B------:R-:W-:Y:S01]  /*6dc0*/  USGXT.U32 UR10, UR10, 0xe ;  /* 0x0000000e0a0a789a */ /* 0x000fe20008000000 */
[----:B------:R-:W-:Y:S01]  /*6dd0*/  UMOV UR7, URZ ;  /* 0x000000ff00077c82 */ /* 0x000fe20008000000 */
[----:B------:R-:W-:Y:S01]  /*6de0*/  UMOV UR8, URZ ;  /* 0x000000ff00087c82 */ /* 0x000fe20008000000 */
[----:B------:R-:W-:Y:S02]  /*6df0*/  UIADD3.X UR17, UPT, UPT, UR7, 0x40004040, URZ, UP3, !UPT ;  /* 0x4000404007117890 */ /* 0x000fe40009ffe4ff */
[----:B------:R-:W-:Y:S02]  /*6e00*/  UIADD3 UR20, UP3, UPT, UR10, 0x2, URZ ;  /* 0x000000020a147890 */ /* 0x000fe4000ff7e0ff */
[----:B------:R-:W-:Y:S02]  /*6e10*/  UIADD3 UR64, UP4, UPT, UR16, 0x2, URZ ;  /* 0x0000000210407890 */ /* 0x000fe4000ff9e0ff */
[----:B------:R-:W-:-:S02]  /*6e20*/  UIADD3.X UR21, UPT, UPT, UR8, 0x40004040, URZ, UP3, !UPT ;  /* 0x4000404008157890 */ /* 0x000fc40009ffe4ff */
[----:B------:R-:W-:Y:S02]  /*6e30*/  UIADD3 UR60, UP5, UPT, UR16, 0x4, URZ ;  /* 0x00000004103c7890 */ /* 0x000fe4000ffbe0ff */
[----:B------:R-:W-:Y:S02]  /*6e40*/  UIADD3 UR58, UP3, UPT, UR16, 0x1fe, URZ ;  /* 0x000001fe103a7890 */ /* 0x000fe4000ff7e0ff */
[----:B------:R-:W-:Y:S02]  /*6e50*/  UIADD3 UR66, UP6, UPT, UR20, 0x2, URZ ;  /* 0x0000000214427890 */ /* 0x000fe4000ffde0ff */
[----:B------:R-:W-:Y:S02]  /*6e60*/  UIADD3.X UR65, UPT, UPT, UR17, URZ, URZ, UP4, !UPT ;  /* 0x000000ff11417290 */ /* 0x000fe4000a7fe4ff */
[----:B------:R-:W-:Y:S02]  /*6e70*/  UIADD3 UR56, UP4, UPT, UR16, 0x200, URZ ;  /* 0x0000020010387890 */ /* 0x000fe4000ff9e0ff */
[----:B------:R-:W-:-:S02]  /*6e80*/  UIADD3.X UR61, UPT, UPT, UR17, URZ, URZ, UP5, !UPT ;  /* 0x000000ff113d7290 */ /* 0x000fc4000affe4ff */
[----:B------:R-:W-:Y:S02]  /*6e90*/  UIADD3.X UR67, UPT, UPT, UR21, URZ, URZ, UP6, !UPT ;  /* 0x000000ff15437290 */ /* 0x000fe4000b7fe4ff */
[----:B------:R-:W-:Y:S02]  /*6ea0*/  UIADD3 UR54, UP5, UPT, UR16, 0x202, URZ ;  /* 0x0000020210367890 */ /* 0x000fe4000ffbe0ff */
[----:B------:R-:W-:Y:S02]  /*6eb0*/  UIADD3.X UR59, UPT, UPT, UR17, URZ, URZ, UP3, !UPT ;  /* 0x000000ff113b7290 */ /* 0x000fe40009ffe4ff */
[----:B------:R-:W-:Y:S02]  /*6ec0*/  UIADD3 UR62, UP6, UPT, UR20, 0x4, URZ ;  /* 0x00000004143e7890 */ /* 0x000fe4000ffde0ff */
[----:B------:R-:W-:Y:S02]  /*6ed0*/  UIADD3 UR28, UP3, UPT, UR20, 0xfe, URZ ;  /* 0x000000fe141c7890 */ /* 0x000fe4000ff7e0ff */
[----:B------:R-:W-:-:S02]  /*6ee0*/  UIADD3.X UR57, UPT, UPT, UR17, URZ, URZ, UP4, !UPT ;  /* 0x000000ff11397290 */ /* 0x000fc4000a7fe4ff */
[----:B------:R-:W-:Y:S02]  /*6ef0*/  UIADD3 UR26, UP4, UPT, UR20, 0x100, URZ ;  /* 0x00000100141a7890 */ /* 0x000fe4000ff9e0ff */
[----:B------:R-:W-:Y:S02]  /*6f00*/  UIADD3.X UR55, UPT, UPT, UR17, URZ, URZ, UP5, !UPT ;  /* 0x000000ff11377290 */ /* 0x000fe4000affe4ff */
[----:B------:R-:W-:Y:S02]  /*6f10*/  UIADD3.X UR63, UPT, UPT, UR21, URZ, URZ, UP6, !UPT ;  /* 0x000000ff153f7290 */ /* 0x000fe4000b7fe4ff */
[----:B------:R-:W-:Y:S02]  /*6f20*/  UIADD3 UR24, UP5, UPT, UR20, 0x102, URZ ;  /* 0x0000010214187890 */ /* 0x000fe4000ffbe0ff */
[----:B------:R-:W-:Y:S02]  /*6f30*/  UIADD3.X UR29, UPT, UPT, UR21, URZ, URZ, UP3, !UPT ;  /* 0x000000ff151d7290 */ /* 0x000fe40009ffe4ff */
[----:B------:R-:W-:-:S02]  /*6f40*/  UIADD3 UR52, UP6, UPT, UR16, 0x204, URZ ;  /* 0x0000020410347890 */ /* 0x000fc4000ffde0ff */
[----:B------:R-:W-:Y:S02]  /*6f50*/  UIADD3 UR68, UP3, UPT, UR20, 0x104, URZ ;  /* 0x0000010414447890 */ /* 0x000fe4000ff7e0ff */
[----:B------:R-:W-:Y:S02]  /*6f60*/  UIADD3.X UR27, UPT, UPT, UR21, URZ, URZ, UP4, !UPT ;  /* 0x000000ff151b7290 */ /* 0x000fe4000a7fe4ff */
[----:B------:R-:W-:Y:S01]  /*6f70*/  UIADD3.X UR25, UPT, UPT, UR21, URZ, URZ, UP5, !UPT ;  /* 0x000000ff15197290 */ /* 0x000fe2000affe4ff */
[----:B------:R-:W-:Y:S01]  /*6f80*/  UMOV UR18, 0x0 ;  /* 0x0000000000127882 */ /* 0x000fe20000000000 */
[----:B------:R-:W-:Y:S01]  /*6f90*/  UMOV UR19, 0x8100910 ;  /* 0x0810091000137882 */ /* 0x000fe20000000000 */
[----:B------:R-:W-:Y:S01]  /*6fa0*/  UMOV UR13, 0x40004040 ;  /* 0x40004040000d7882 */ /* 0x000fe20000000000 */
[----:B------:R-:W-:Y:S01]  /*6fb0*/  UMOV UR11, 0x40004040 ;  /* 0x40004040000b7882 */ /* 0x000fe20000000000 */
[----:B------:R-:W-:Y:S01]  /*6fc0*/  UIADD3.X UR53, UPT, UPT, UR17, URZ, URZ, UP6, !UPT ;  /* 0x000000ff11357290 */ /* 0x000fe2000b7fe4ff */
[----:B------:R1:W-:Y:S01]  /*6fd0*/  UTCHMMA.2CTA gdesc[UR12], gdesc[UR10], tmem[UR22], tmem[UR18], idesc[UR19], UPT ;  /* 0x00ff120a0c0075ea */ /* 0x0003e2000ba00016 */
[----:B------:R-:W-:Y:S01]  /*6fe0*/  UIADD3.X UR69, UPT, UPT, UR21, URZ, URZ, UP3, !UPT ;  /* 0x000000ff15457290 */ /* 0x000fe20009ffe4ff */
[----:B------:R-:W-:Y:S01]  /*6ff0*/  UMOV UR14, 0x0 ;  /* 0x00000000000e7882 */ /* 0x000fe20000000000 */
[----:B------:R-:W-:Y:S01]  /*7000*/  UMOV UR15, 0x8100910 ;  /* 0x08100910000f7882 */ /* 0x000fe20000000000 */
[----:B------:R-:W-:Y:S01]  /*7010*/  UMOV UR42, 0x0 ;  /* 0x00000000002a7882 */ /* 0x000fe20000000000 */
[----:B------:R-:W-:Y:S01]  /*7020*/  UMOV UR43, 0x8100910 ;  /* 0x08100910002b7882 */ /* 0x000fe20000000000 */
        /* <DEDUP_REMOVED lines=20> */
.L_x_14:
[----:B------:R-:W2:Y:S01]  /*7170*/  SYNCS.PHASECHK.TRANS64.TRYWAIT P1, [UR33], R4 ;  /* 0x00000004ff0075a7 */ /* 0x000ea20008021121 */
[----:B------:R-:W-:Y:S01]  /*7180*/  UISETP.GE.AND UP4, UPT, UR5, UR35, UPT ;  /* 0x000000230500728c */ /* 0x000fe2000bf86270 */
[----:B-1----:R-:W-:Y:S01]  /*7190*/  UMOV UR7, UR6 ;  /* 0x0000000600077c82 */ /* 0x002fe20008000000 */
[----:B--2---:R-:W-:Y:S09]  /*71a0*/  @!P1 BRA `(.L_x_15) ;  /* 0x0000002800809947 */ /* 0x004ff20003800000 */
.L_x_24:
[----:B------:R-:W-:Y:S01]  /*71b0*/  ISETP.GE.AND P1, PT, R41, UR31, PT ;  /* 0x0000001f29007c0c */ /* 0x000fe2000bf26270 */
[----:B------:R-:W-:Y:S01]  /*71c0*/  BAR.SYNC.DEFER_BLOCKING 0x0 ;  /* 0x0000000000007b1d */ /* 0x000fe20000010000 */
[----:B------:R-:W-:Y:S01]  /*71d0*/  UIADD3 UR34, UPT, UPT, UR34, 0x1, URZ ;  /* 0x0000000122227890 */ /* 0x000fe2000fffe0ff */
[----:B------:R-:W-:Y:S01]  /*71e0*/  PLOP3.LUT P2, PT, PT, PT, UP4, 0x40, 0x4 ;  /* 0x000000000004781c */ /* 0x000fe20003f4e848 */
[----:B------:R-:W-:Y:S01]  /*71f0*/  UIADD3 UR32, UPT, UPT, UR32, 0x1, URZ ;  /* 0x0000000120207890 */ /* 0x000fe2000fffe0ff */
[----:B------:R-:W-:Y:S01]  /*7200*/  SEL R4, RZ, 0x4, P1 ;  /* 0x00000004ff047807 */ /* 0x000fe20000800000 */
[----:B------:R-:W-:Y:S01]  /*7210*/  UISETP.GT.AND UP3, UPT, UR34, 0x2, UPT ;  /* 0x000000022200788c */ /* 0x000fe2000bf64270 */
[----:B------:R-:W-:Y:S01]  /*7220*/  ISETP.GE.AND P3, PT, R181, UR31, PT ;  /* 0x0000001fb5007c0c */ /* 0x000fe2000bf66270 */
[----:B------:R-:W-:Y:S01]  /*7230*/  UIADD3 UR5, UPT, UPT, UR5, 0x1, URZ ;  /* 0x0000000105057890 */ /* 0x000fe2000fffe0ff */
[----:B------:R-:W-:Y:S01]  /*7240*/  SEL R4, R4, RZ, P2 ;  /* 0x000000ff04047207 */ /* 0x000fe20001000000 */
[----:B------:R-:W-:Y:S01]  /*7250*/  USEL UR34, UR34, URZ, !UP3 ;  /* 0x000000ff22227287 */ /* 0x000fe2000d800000 */
[----:B------:R-:W-:Y:S01]  /*7260*/  ISETP.GE.AND P2, PT, R182, UR31, PT ;  /* 0x0000001fb6007c0c */ /* 0x000fe2000bf46270 */
[----:B------:R-:W-:Y:S01]  /*7270*/  UISETP.GT.AND UP3, UPT, UR32, 0x1, UPT ;  /* 0x000000012000788c */ /* 0x000fe2000bf64270 */
[----:B------:R-:W-:Y:S01]  /*7280*/  PLOP3.LUT P5, PT, PT, PT, UP4, 0x40, 0x4 ;  /* 0x000000000004781c */ /* 0x000fe20003fae848 */
[----:B------:R-:W-:Y:S01]  /*7290*/  ULEA UR6, UR34, UR9, 0xe ;  /* 0x0000000922067291 */ /* 0x000fe2000f8e70ff */
[----:B------:R-:W-:Y:S01]  /*72a0*/  SEL R5, RZ, 0x4, P3 ;  /* 0x00000004ff057807 */ /* 0x000fe20001800000 */
[----:B------:R-:W-:Y:S01]  /*72b0*/  USEL UR32, UR32, URZ, !UP3 ;  /* 0x000000ff20207287 */ /* 0x000fe2000d800000 */
[----:B------:R-:W-:Y:S01]  /*72c0*/  ISETP.NE.U32.AND P1, PT, R4, RZ, PT ;  /* 0x000000ff0400720c */ /* 0x000fe20003f25070 */
[----:B------:R-:W-:Y:S01]  /*72d0*/  UMOV UR33, UR30 ;  /* 0x0000001e00217c82 */ /* 0x000fe20008000000 */
[----:B------:R-:W-:Y:S01]  /*72e0*/  SEL R4, RZ, 0x4, P2 ;  /* 0x00000004ff047807 */ /* 0x000fe20001000000 */
[----:B------:R-:W-:Y:S01]  /*72f0*/  VIADD R73, R44, UR6 ;  /* 0x000000062c497c36 */ /* 0x000fe20008000000 */
[----:B------:R-:W-:Y:S01]  /*7300*/  PLOP3.LUT P4, PT, PT, PT, UP4, 0x40, 0x4 ;  /* 0x000000000004781c */ /* 0x000fe20003f8e848 */
[----:B------:R-:W-:Y:S01]  /*7310*/  VIADD R75, R23, UR6 ;  /* 0x00000006174b7c36 */ /* 0x000fe20008000000 */
[----:B------:R-:W-:Y:S01]  /*7320*/  IADD3 R6, P2, PT, R209, R66, RZ ;  /* 0x00000042d1067210 */ /* 0x000fe20007f5e0ff */
[----:B------:R-:W-:Y:S01]  /*7330*/  VIADD R219, R15, UR6 ;  /* 0x000000060fdb7c36 */ /* 0x000fe20008000000 */
[----:B------:R-:W-:-:S02]  /*7340*/  SEL R5, R5, RZ, P5 ;  /* 0x000000ff05057207 */ /* 0x000fc40002800000 */
[----:B------:R-:W-:Y:S01]  /*7350*/  ISETP.GE.AND P5, PT, R67, UR31, PT ;  /* 0x0000001f43007c0c */ /* 0x000fe2000bfa6270 */
[----:B------:R-:W-:Y:S01]  /*7360*/  IMAD.X R7, R16, 0x1, R109, P2 ;  /* 0x0000000110077824 */ /* 0x000fe200010e066d */
[----:B------:R-:W-:Y:S02]  /*7370*/  SEL R4, R4, RZ, P4 ;  /* 0x000000ff04047207 */ /* 0x000fe40002000000 */
[----:B------:R-:W-:Y:S02]  /*7380*/  ISETP.NE.U32.AND P4, PT, R5, RZ, PT ;  /* 0x000000ff0500720c */ /* 0x000fe40003f85070 */
[----:B------:R-:W-:Y:S01]  /*7390*/  PLOP3.LUT P2, PT, PT, PT, UP4, 0x40, 0x4 ;  /* 0x000000000004781c */ /* 0x000fe20003f4e848 */
[----:B------:R-:W-:Y:S01]  /*73a0*/  @!PT LDS RZ, [RZ] ;  /* 0x00000000fffff984 */ /* 0x000fe20000000800 */
[----:B------:R-:W-:Y:S01]  /*73b0*/  @!PT LDS RZ, [RZ] ;  /* 0x00000000fffff984 */ /* 0x000fe20000000800 */
[----:B------:R-:W-:Y:S01]  /*73c0*/  @!PT LDS RZ, [RZ] ;  /* 0x00000000fffff984 */ /* 0x000fe20000000800 */
[----:B------:R1:W-:Y:S01]  /*73d0*/  LDGSTS.E [R73], desc[UR38][R6.64], P1 ;  /* 0x0000000006497fae */ /* 0x0003e200089a1026 */
[----:B------:R-:W-:Y:S02]  /*73e0*/  SEL R5, RZ, 0x4, P5 ;  /* 0x00000004ff057807 */ /* 0x000fe40002800000 */
[----:B------:R-:W-:-:S02]  /*73f0*/  ISETP.NE.U32.AND P3, PT, R4, RZ, PT ;  /* 0x000000ff0400720c */ /* 0x000fc40003f65070 */
[----:B------:R-:W-:Y:S02]  /*7400*/  IADD3 R4, P6, PT, R209, R78, RZ ;  /* 0x0000004ed1047210 */ /* 0x000fe40007fde0ff */
[----:B------:R-:W-:Y:S02]  /*7410*/  ISETP.GE.AND P5, PT, R52, UR31, PT ;  /* 0x0000001f34007c0c */ /* 0x000fe4000bfa6270 */
[----:B------:R-:W-:Y:S01]  /*7420*/  SEL R68, R5, RZ, P2 ;  /* 0x000000ff05447207 */ /* 0x000fe20001000000 */
[----:B------:R-:W-:Y:S01]  /*7430*/  IMAD.X R5, R16, 0x1, R111, P6 ;  /* 0x0000000110057824 */ /* 0x000fe200030e066f */
[----:B------:R-:W-:Y:S02]  /*7440*/  ISETP.GE.AND P2, PT, R50, UR31, PT ;  /* 0x0000001f32007c0c */ /* 0x000fe4000bf46270 */
[----:B------:R-:W-:Y:S02]  /*7450*/  PLOP3.LUT P1, PT, PT, PT, UP4, 0x40, 0x4 ;  /* 0x000000000004781c */ /* 0x000fe40003f2e848 */
[----:B------:R-:W-:Y:S01]  /*7460*/  SEL R69, RZ, 0x4, P5 ;  /* 0x00000004ff457807 */ /* 0x000fe20002800000 */
[----:B------:R2:W-:Y:S01]  /*7470*/  LDGSTS.E [R73+0x8], desc[UR38][R4.64], P3 ;  /* 0x0000800004497fae */ /* 0x0005e200099a1026 */
[----:B------:R-:W-:-:S02]  /*7480*/  PLOP3.LUT P6, PT, PT, PT, UP4, 0x40, 0x4 ;  /* 0x000000000004781c */ /* 0x000fc40003fce848 */
[----:B-1----:R-:W-:Y:S02]  /*7490*/  SEL R7, RZ, 0x4, P2 ;  /* 0x00000004ff077807 */ /* 0x002fe40001000000 */
[----:B------:R-:W-:Y:S02]  /*74a0*/  ISETP.NE.U32.AND P5, PT, R68, RZ, PT ;  /* 0x000000ff4400720c */ /* 0x000fe40003fa5070 */
[----:B------:R-:W-:Y:S02]  /*74b0*/  SEL R69, R69, RZ, P1 ;  /* 0x000000ff45457207 */ /* 0x000fe40000800000 */
[----:B------:R-:W-:Y:S02]  /*74c0*/  IADD3 R6, P1, PT, R209, R104, RZ ;  /* 0x00000068d1067210 */ /* 0x000fe40007f3e0ff */
[----:B------:R-:W-:Y:S02]  /*74d0*/  SEL R70, R7, RZ, P6 ;  /* 0x000000ff07467207 */ /* 0x000fe40003000000 */
[----:B------:R-:W-:Y:S01]  /*74e0*/  IADD3 R68, P6, PT, R209, R18, RZ ;  /* 0x00000012d1447210 */ /* 0x000fe20007fde0ff */
[----:B------:R-:W-:Y:S01]  /*74f0*/  IMAD.X R7, R16, 0x1, R11, P1 ;  /* 0x0000000110077824 */ /* 0x000fe200008e060b */
[----:B------:R-:W-:-:S02]  /*7500*/  ISETP.NE.U32.AND P1, PT, R69, RZ, PT ;  /* 0x000000ff4500720c */ /* 0x000fc40003f25070 */
[----:B------:R-:W-:Y:S01]  /*7510*/  ISETP.NE.U32.AND P2, PT, R70, RZ, PT ;  /* 0x000000ff4600720c */ /* 0x000fe20003f45070 */
[C---:B------:R-:W-:Y:S01]  /*7520*/  IMAD.X R69, R16.reuse, 0x1, R79, P6 ;  /* 0x0000000110457824 */ /* 0x040fe200030e064f */
[----:B------:R-:W-:Y:S01]  /*7530*/  LDGSTS.E [R73+0x2000], desc[UR38][R6.64], P4 ;  /* 0x0200000006497fae */ /* 0x000fe2000a1a1026 */
[----:B------:R-:W-:Y:S02]  /*7540*/  ISETP.GE.AND P4, PT, R63, UR31, PT ;  /* 0x0000001f3f007c0c */ /* 0x000fe4000bf86270 */
[----:B------:R-:W-:Y:S01]  /*7550*/  IADD3 R70, P6, PT, R209, R80, RZ ;  /* 0x00000050d1467210 */ /* 0x000fe20007fde0ff */
[----:B------:R1:W-:Y:S01]  /*7560*/  LDGSTS.E [R73+0x2008], desc[UR38][R68.64], P5 ;  /* 0x0200800044497fae */ /* 0x0003e2000a9a1026 */
[----:B------:R-:W-:Y:S02]  /*7570*/  ISETP.GE.AND P5, PT, R65, UR31, PT ;  /* 0x0000001f41007c0c */ /* 0x000fe4000bfa6270 */
[----:B------:R-:W-:Y:S01]  /*7580*/  PLOP3.LUT P3, PT, PT, PT, UP4, 0x40, 0x4 ;  /* 0x000000000004781c */ /* 0x000fe20003f6e848 */
[----:B------:R-:W-:Y:S01]  /*7590*/  IMAD.X R71, R16, 0x1, R113, P6 ;  /* 0x0000000110477824 */ /* 0x000fe200030e0671 */
[----:B------:R-:W-:-:S02]  /*75a0*/  SEL R72, RZ, 0x4, P5 ;  /* 0x00000004ff487807 */ /* 0x000fc40002800000 */
[----:B------:R-:W-:Y:S02]  /*75b0*/  PLOP3.LUT P5, PT, PT, PT, UP4, 0x40, 0x4 ;  /* 0x000000000004781c */ /* 0x000fe40003fae848 */
[----:B--2---:R-:W-:Y:S02]  /*75c0*/  SEL R5, RZ, 0x4, P4 ;  /* 0x00000004ff057807 */ /* 0x004fe40002000000 */
[----:B------:R-:W-:Y:S01]  /*75d0*/  SEL R72, R72, RZ, P3 ;  /* 0x000000ff48487207 */ /* 0x000fe20001800000 */
[----:B-1----:R-:W-:Y:S01]  /*75e0*/  VIADD R73, R25, UR6 ;  /* 0x0000000619497c36 */ /* 0x002fe20008000000 */
[----:B------:R-:W-:Y:S02]  /*75f0*/  ISETP.GE.AND P6, PT, R40, UR31, PT ;  /* 0x0000001f28007c0c */ /* 0x000fe4000bfc6270 */
[----:B------:R-:W-:Y:S02]  /*7600*/  SEL R7, R5, RZ, P5 ;  /* 0x000000ff05077207 */ /* 0x000fe40002800000 */
[----:B------:R-:W-:Y:S01]  /*7610*/  ISETP.NE.U32.AND P5, PT, R72, RZ, PT ;  /* 0x000000ff4800720c */ /* 0x000fe20003fa5070 */
[----:B------:R-:W-:Y:S01]  /*7620*/  LDGSTS.E [R73], desc[UR38][R70.64], P1 ;  /* 0x0000000046497fae */ /* 0x000fe200089a1026 */
[----:B------:R-:W-:-:S02]  /*7630*/  PLOP3.LUT P3, PT, PT, PT, UP4, 0x40, 0x4 ;  /* 0x000000000004781c */ /* 0x000fc40003f6e848 */
[C---:B------:R-:W-:Y:S02]  /*7640*/  IADD3 R4, P4, PT, R209.reuse, R82, RZ ;  /* 0x00000052d1047210 */ /* 0x040fe40007f9e0ff */
[----:B------:R-:W-:Y:S02]  /*7650*/  SEL R68, RZ, 0x4, P6 ;  /* 0x00000004ff447807 */ /* 0x000fe40003000000 */
[----:B------:R-:W-:Y:S01]  /*7660*/  IADD3 R6, P6, PT, R209, R20, RZ ;  /* 0x00000014d1067210 */ /* 0x000fe20007fde0ff */
[----:B------:R-:W-:Y:S01]  /*7670*/  IMAD.X R5, R16, 0x1, R115, P4 ;  /* 0x0000000110057824 */ /* 0x000fe200020e0673 */
[----:B------:R-:W-:Y:S02]  /*7680*/  SEL R68, R68, RZ, P3 ;  /* 0x000000ff44447207 */ /* 0x000fe40001800000 */
[----:B------:R-:W-:Y:S01]  /*7690*/  ISETP.NE.U32.AND P3, PT, R7, RZ, PT ;  /* 0x000000ff0700720c */ /* 0x000fe20003f65070 */
[----:B------:R-:W-:Y:S01]  /*76a0*/  IMAD.X R7, R16, 0x1, R81, P6 ;  /* 0x0000000110077824 */ /* 0x000fe200030e0651 */
[----:B------:R-:W-:Y:S01]  /*76b0*/  ISETP.GE.AND P1, PT, R34, UR31, PT ;  /* 0x0000001f22007c0c */ /* 0x000fe2000bf26270 */
[----:B------:R1:W-:Y:S01]  /*76c0*/  LDGSTS.E [R73+0x8], desc[UR38][R4.64], P2 ;  /* 0x0000800004497fae */ /* 0x0003e200091a1026 */
[----:B------:R-:W-:-:S02]  /*76d0*/  ISETP.NE.U32.AND P4, PT, R68, RZ, PT ;  /* 0x000000ff4400720c */ /* 0x000fc40003f85070 */
[----:B------:R-:W-:Y:S01]  /*76e0*/  PLOP3.LUT P2, PT, PT, PT, UP4, 0x40, 0x4 ;  /* 0x000000000004781c */ /* 0x000fe20003f4e848 */
[----:B------:R2:W-:Y:S01]  /*76f0*/  LDGSTS.E [R73+0x2000], desc[UR38][R6.64], P5 ;  /* 0x0200000006497fae */ /* 0x0005e2000a9a1026 */
[----:B------:R-:W-:Y:S02]  /*7700*/  IADD3 R68, P5, PT, R209, R22, RZ ;  /* 0x00000016d1447210 */ /* 0x000fe40007fbe0ff */
[----:B------:R-:W-:Y:S02]  /*7710*/  SEL R72, RZ, 0x4, P1 ;  /* 0x00000004ff487807 */ /* 0x000fe40000800000 */
[----:B------:R-:W-:Y:S01]  /*7720*/  ISETP.GE.AND P1, PT, R59, UR31, PT ;  /* 0x0000001f3b007c0c */ /* 0x000fe2000bf26270 */
[----:B------:R-:W-:Y:S01]  /*7730*/  IMAD.X R69, R16, 0x1, R83, P5 ;  /* 0x0000000110457824 */ /* 0x000fe200028e0653 */
[----:B------:R-:W-:Y:S02]  /*7740*/  ISETP.GE.AND P6, PT, R61, UR31, PT ;  /* 0x0000001f3d007c0c */ /* 0x000fe4000bfc6270 */
[----:B------:R-:W-:-:S02]  /*7750*/  SEL R72, R72, RZ, P2 ;  /* 0x000000ff48487207 */ /* 0x000fc40001000000 */
[----:B------:R-:W-:Y:S01]  /*7760*/  PLOP3.LUT P2, PT, PT, PT, UP4, 0x40, 0x4 ;  /* 0x000000000004781c */ /* 0x000fe20003f4e848 */
[----:B------:R3:W-:Y:S01]  /*7770*/  LDGSTS.E [R73+0x2008], desc[UR38][R68.64], P3 ;  /* 0x0200800044497fae */ /* 0x0007e200099a1026 */
[----:B-1----:R-:W-:Y:S02]  /*7780*/  SEL R5, RZ, 0x4, P1 ;  /* 0x00000004ff057807 */ /* 0x002fe40000800000 */
[----:B------:R-:W-:Y:S02]  /*7790*/  PLOP3.LUT P5, PT, PT, PT, UP4, 0x40, 0x4 ;  /* 0x000000000004781c */ /* 0x000fe40003fae848 */
[----:B------:R-:W-:Y:S02]  /*77a0*/  SEL R70, RZ, 0x4, P6 ;  /* 0x00000004ff467807 */ /* 0x000fe40003000000 */
[----:B------:R-:W-:Y:S02]  /*77b0*/  IADD3 R4, P1, PT, R209, R84, RZ ;  /* 0x00000054d1047210 */ /* 0x000fe40007f3e0ff */
[----:B--2---:R-:W-:-:S02]  /*77c0*/  SEL R7, R5, RZ, P2 ;  /* 0x000000ff05077207 */ /* 0x004fc40001000000 */
[----:B------:R-:W-:Y:S01]  /*77d0*/  IADD3 R6, P6, PT, R209, R86, RZ ;  /* 0x00000056d1067210 */ /* 0x000fe20007fde0ff */
[----:B------:R-:W-:Y:S01]  /*77e0*/  IMAD.X R5, R16, 0x1, R117, P1 ;  /* 0x0000000110057824 */ /* 0x000fe200008e0675 */
[----:B------:R-:W-:Y:S01]  /*77f0*/  SEL R70, R70, RZ, P5 ;  /* 0x000000ff46467207 */ /* 0x000fe20002800000 */
[----:B---3--:R-:W-:Y:S01]  /*7800*/  VIADD R73, R21, UR6 ;  /* 0x0000000615497c36 */ /* 0x008fe20008000000 */
[----:B------:R-:W-:Y:S02]  /*7810*/  ISETP.NE.U32.AND P5, PT, R72, RZ, PT ;  /* 0x000000ff4800720c */ /* 0x000fe40003fa5070 */
[----:B------:R-:W-:Y:S01]  /*7820*/  ISETP.NE.U32.AND P2, PT, R7, RZ, PT ;  /* 0x000000ff0700720c */ /* 0x000fe20003f45070 */
[----:B------:R-:W-:Y:S01]  /*7830*/  IMAD.X R7, R16, 0x1, R119, P6 ;  /* 0x0000000110077824 */ /* 0x000fe200030e0677 */
[----:B------:R-:W-:Y:S01]  /*7840*/  ISETP.NE.U32.AND P1, PT, R70, RZ, PT ;  /* 0x000000ff4600720c */ /* 0x000fe20003f25070 */
[----:B------:R-:W-:Y:S01]  /*7850*/  LDGSTS.E [R75], desc[UR38][R4.64], P4 ;  /* 0x00000000044b7fae */ /* 0x000fe2000a1a1026 */
[----:B------:R-:W-:-:S02]  /*7860*/  IADD3 R70, P6, PT, R209, R24, RZ ;  /* 0x00000018d1467210 */ /* 0x000fc40007fde0ff */
[----:B------:R-:W-:Y:S02]  /*7870*/  ISETP.GE.AND P3, PT, R32, UR31, PT ;  /* 0x0000001f20007c0c */ /* 0x000fe4000bf66270 */
[----:B------:R-:W-:Y:S01]  /*7880*/  PLOP3.LUT P4, PT, PT, PT, UP4, 0x40, 0x4 ;  /* 0x000000000004781c */ /* 0x000fe20003f8e848 */
[----:B------:R-:W-:Y:S01]  /*7890*/  IMAD.X R71, R16, 0x1, R85, P6 ;  /* 0x0000000110477824 */ /* 0x000fe200030e0655 */
[----:B------:R-:W-:Y:S01]  /*78a0*/  SEL R72, RZ, 0x4, P3 ;  /* 0x00000004ff487807 */ /* 0x000fe20001800000 */
[----:B------:R1:W-:Y:S01]  /*78b0*/  LDGSTS.E [R75+0x8], desc[UR38][R6.64], P5 ;  /* 0x00008000064b7fae */ /* 0x0003e2000a9a1026 */
[----:B------:R-:W-:Y:S02]  /*78c0*/  ISETP.GE.AND P6, PT, R57, UR31, PT ;  /* 0x0000001f39007c0c */ /* 0x000fe4000bfc6270 */
[----:B------:R-:W-:Y:S01]  /*78d0*/  SEL R72, R72, RZ, P4 ;  /* 0x000000ff48487207 */ /* 0x000fe20002000000 */
[----:B------:R2:W-:Y:S01]  /*78e0*/  LDGSTS.E [R75+0x2000], desc[UR38][R70.64], P1 ;  /* 0x02000000464b7fae */ /* 0x0005e200089a1026 */
[----:B------:R-:W-:-:S02]  /*78f0*/  ISETP.GE.AND P5, PT, R39, UR31, PT ;  /* 0x0000001f27007c0c */ /* 0x000fc4000bfa6270 */
[----:B------:R-:W-:Y:S02]  /*7900*/  PLOP3.LUT P4, PT, PT, PT, UP4, 0x40, 0x4 ;  /* 0x000000000004781c */ /* 0x000fe40003f8e848 */
[----:B------:R-:W-:Y:S02]  /*7910*/  SEL R68, RZ, 0x4, P5 ;  /* 0x00000004ff447807 */ /* 0x000fe40002800000 */
[----:B------:R-:W-:Y:S02]  /*7920*/  PLOP3.LUT P3, PT, PT, PT, UP4, 0x40, 0x4 ;  /* 0x000000000004781c */ /* 0x000fe40003f6e848 */
[----:B-1----:R-:W-:Y:S02]  /*7930*/  SEL R6, RZ, 0x4, P6 ;  /* 0x00000004ff067807 */ /* 0x002fe40003000000 */
[----:B------:R-:W-:Y:S02]  /*7940*/  IADD3 R4, P5, PT, R209, R42, RZ ;  /* 0x0000002ad1047210 */ /* 0x000fe40007fbe0ff */
[----:B------:R-:W-:-:S02]  /*7950*/  SEL R7, R6, RZ, P4 ;  /* 0x000000ff06077207 */ /* 0x000fc40002000000 */
[----:B------:R-:W-:Y:S01]  /*7960*/  IADD3 R6, P4, PT, R209, R88, RZ ;  /* 0x00000058d1067210 */ /* 0x000fe20007f9e0ff */
[----:B------:R-:W-:Y:S01]  /*7970*/  IMAD.X R5, R16, 0x1, R89, P5 ;  /* 0x0000000110057824 */ /* 0x000fe200028e0659 */
[----:B------:R-:W-:Y:S02]  /*7980*/  SEL R68, R68, RZ, P3 ;  /* 0x000000ff44447207 */ /* 0x000fe40001800000 */
[----:B------:R-:W-:Y:S01]  /*7990*/  ISETP.NE.U32.AND P1, PT, R7, RZ, PT ;  /* 0x000000ff0700720c */ /* 0x000fe20003f25070 */
[----:B------:R-:W-:Y:S01]  /*79a0*/  IMAD.X R7, R16, 0x1, R121, P4 ;  /* 0x0000000110077824 */ /* 0x000fe200020e0679 */
[----:B------:R-:W-:Y:S01]  /*79b0*/  ISETP.NE.U32.AND P3, PT, R72, RZ, PT ;  /* 0x000000ff4800720c */ /* 0x000fe20003f65070 */
[----:B------:R1:W-:Y:S01]  /*79c0*/  LDGSTS.E [R75+0x2008], desc[UR38][R4.64], P2 ;  /* 0x02008000044b7fae */ /* 0x0003e200091a1026 */
[----:B------:R-:W-:Y:S02]  /*79d0*/  ISETP.GE.AND P4, PT, R3, UR31, PT ;  /* 0x0000001f03007c0c */ /* 0x000fe4000bf86270 */
[----:B------:R-:W-:-:S02]  /*79e0*/  ISETP.NE.U32.AND P5, PT, R68, RZ, PT ;  /* 0x000000ff4400720c */ /* 0x000fc40003fa5070 */
[----:B------:R-:W-:Y:S02]  /*79f0*/  SEL R69, RZ, 0x4, P4 ;  /* 0x00000004ff457807 */ /* 0x000fe40002000000 */
[----:B------:R-:W-:Y:S02]  /*7a00*/  PLOP3.LUT P2, PT, PT, PT, UP4, 0x40, 0x4 ;  /* 0x000000000004781c */ /* 0x000fe40003f4e848 */
[----:B------:R-:W-:Y:S02]  /*7a10*/  IADD3 R68, P4, PT, R209, R90, RZ ;  /* 0x0000005ad1447210 */ /* 0x000fe40007f9e0ff */
[----:B------:R-:W-:Y:S01]  /*7a20*/  ISETP.GE.AND P6, PT, R30, UR31, PT ;  /* 0x0000001f1e007c0c */ /* 0x000fe2000bfc6270 */
[----:B------:R3:W-:Y:S01]  /*7a30*/  LDGSTS.E [R73], desc[UR38][R6.64], P3 ;  /* 0x0000000006497fae */ /* 0x0007e200099a1026 */
[----:B--2---:R-:W-:Y:S01]  /*7a40*/  SEL R70, R69, RZ, P2 ;  /* 0x000000ff45467207 */ /* 0x004fe20001000000 */
[----:B------:R-:W-:Y:S01]  /*7a50*/  IMAD.X R69, R16, 0x1, R123, P4 ;  /* 0x0000000110457824 */ /* 0x000fe200020e067b */
[----:B------:R-:W-:Y:S01]  /*7a60*/  ISETP.GE.AND P4, PT, R28, UR31, PT ;  /* 0x0000001f1c007c0c */ /* 0x000fe2000bf86270 */
[----:B-1----:R-:W-:Y:S01]  /*7a70*/  VIADD R75, R17, UR6 ;  /* 0x00000006114b7c36 */ /* 0x002fe20008000000 */
[----:B------:R-:W-:-:S02]  /*7a80*/  PLOP3.LUT P3, PT, PT, PT, UP4, 0x40, 0x4 ;  /* 0x000000000004781c */ /* 0x000fc40003f6e848 */
[----:B------:R-:W-:Y:S01]  /*7a90*/  SEL R4, RZ, 0x4, P6 ;  /* 0x00000004ff047807 */ /* 0x000fe20003000000 */
[----:B------:R1:W-:Y:S01]  /*7aa0*/  LDGSTS.E [R73+0x8], desc[UR38][R68.64], P5 ;  /* 0x0000800044497fae */ /* 0x0003e2000a9a1026 */
[----:B------:R-:W-:Y:S02]  /*7ab0*/  PLOP3.LUT P6, PT, PT, PT, UP4, 0x40, 0x4 ;  /* 0x000000000004781c */ /* 0x000fe40003fce848 */
[----:B------:R-:W-:Y:S02]  /*7ac0*/  SEL R5, RZ, 0x4, P4 ;  /* 0x00000004ff057807 */ /* 0x000fe40002000000 */
[----:B------:R-:W-:Y:S02]  /*7ad0*/  ISETP.NE.U32.AND P2, PT, R70, RZ, PT ;  /* 0x000000ff4600720c */ /* 0x000fe40003f45070 */
[----:B---3--:R-:W-:Y:S02]  /*7ae0*/  SEL R7, R4, RZ, P3 ;  /* 0x000000ff04077207 */ /* 0x008fe40001800000 */
[----:B------:R-:W-:-:S02]  /*7af0*/  IADD3 R4, P3, PT, R209, R46, RZ ;  /* 0x0000002ed1047210 */ /* 0x000fc40007f7e0ff */
[----:B------:R-:W-:Y:S02]  /*7b00*/  SEL R70, R5, RZ, P6 ;  /* 0x000000ff05467207 */ /* 0x000fe40003000000 */
[----:B------:R-:W-:Y:S01]  /*7b10*/  IADD3 R6, P6, PT, R209, R100, RZ ;  /* 0x00000064d1067210 */ /* 0x000fe20007fde0ff */
[----:B------:R-:W-:Y:S01]  /*7b20*/  IMAD.X R5, R16, 0x1, R91, P3 ;  /* 0x0000000110057824 */ /* 0x000fe200018e065b */
[----:B------:R-:W-:Y:S02]  /*7b30*/  ISETP.NE.U32.AND P3, PT, R7, RZ, PT ;  /* 0x000000ff0700720c */ /* 0x000fe40003f65070 */
[----:B------:R-:W-:Y:S01]  /*7b40*/  ISETP.NE.U32.AND P4, PT, R70, RZ, PT ;  /* 0x000000ff4600720c */ /* 0x000fe20003f85070 */
[----:B------:R-:W-:Y:S01]  /*7b50*/  IMAD.X R7, R16, 0x1, R133, P6 ;  /* 0x0000000110077824 */ /* 0x000fe200030e0685 */
[----:B------:R-:W-:Y:S01]  /*7b60*/  ISETP.GE.AND P5, PT, R55, UR31, PT ;  /* 0x0000001f37007c0c */ /* 0x000fe2000bfa6270 */
[----:B------:R-:W-:Y:S01]  /*7b70*/  LDGSTS.E [R73+0x2000], desc[UR38][R4.64], P1 ;  /* 0x0200000004497fae */ /* 0x000fe200089a1026 */
[----:B------:R-:W-:-:S02]  /*7b80*/  IADD3 R70, P6, PT, R209, R92, RZ ;  /* 0x0000005cd1467210 */ /* 0x000fc40007fde0ff */
[----:B------:R-:W-:Y:S01]  /*7b90*/  PLOP3.LUT P1, PT, PT, PT, UP4, 0x40, 0x4 ;  /* 0x000000000004781c */ /* 0x000fe20003f2e848 */
[----:B------:R2:W-:Y:S01]  /*7ba0*/  LDGSTS.E [R73+0x2008], desc[UR38][R6.64], P2 ;  /* 0x0200800006497fae */ /* 0x0005e200091a1026 */
[----:B------:R-:W-:Y:S01]  /*7bb0*/  ISETP.GE.AND P2, PT, R53, UR31, PT ;  /* 0x0000001f35007c0c */ /* 0x000fe2000bf46270 */
[----:B------:R-:W-:Y:S01]  /*7bc0*/  IMAD.X R71, R16, 0x1, R125, P6 ;  /* 0x0000000110477824 */ /* 0x000fe200030e067d */
[----:B------:R-:W-:Y:S02]  /*7bd0*/  SEL R72, RZ, 0x4, P5 ;  /* 0x00000004ff487807 */ /* 0x000fe40002800000 */
[----:B------:R-:W-:Y:S02]  /*7be0*/  PLOP3.LUT P5, PT, PT, PT, UP4, 0x40, 0x4 ;  /* 0x000000000004781c */ /* 0x000fe40003fae848 */
[----:B------:R-:W-:Y:S02]  /*7bf0*/  ISETP.GE.AND P6, PT, R26, UR31, PT ;  /* 0x0000001f1a007c0c */ /* 0x000fe4000bfc6270 */
[----:B-1----:R-:W-:-:S02]  /*7c00*/  SEL R68, RZ, 0x4, P2 ;  /* 0x00000004ff447807 */ /* 0x002fc40001000000 */
[----:B------:R-:W-:Y:S01]  /*7c10*/  SEL R72, R72, RZ, P1 ;  /* 0x000000ff48487207 */ /* 0x000fe20000800000 */
[----:B--2---:R-:W-:Y:S01]  /*7c20*/  VIADD R73, R19, UR6 ;  /* 0x0000000613497c36 */ /* 0x004fe20008000000 */
[----:B------:R-:W-:Y:S02]  /*7c30*/  PLOP3.LUT P1, PT, PT, PT, UP4, 0x40, 0x4 ;  /* 0x000000000004781c */ /* 0x000fe40003f2e848 */
[----:B------:R-:W-:Y:S02]  /*7c40*/  SEL R5, RZ, 0x4, P6 ;  /* 0x00000004ff057807 */ /* 0x000fe40003000000 */
[----:B------:R-:W-:Y:S01]  /*7c50*/  SEL R68, R68, RZ, P5 ;  /* 0x000000ff44447207 */ /* 0x000fe20002800000 */
[----:B------:R1:W-:Y:S01]  /*7c60*/  LDGSTS.E [R73], desc[UR38][R70.64], P3 ;  /* 0x0000000046497fae */ /* 0x0003e200099a1026 */
[----:B------:R-:W-:Y:S02]  /*7c70*/  ISETP.NE.U32.AND P5, PT, R72, RZ, PT ;  /* 0x000000ff4800720c */ /* 0x000fe40003fa5070 */
[----:B------:R-:W-:-:S02]  /*7c80*/  IADD3 R4, P2, PT, R209, R94, RZ ;  /* 0x0000005ed1047210 */ /* 0x000fc40007f5e0ff */
[----:B------:R-:W-:Y:S02]  /*7c90*/  IADD3 R6, P6, PT, R209, R48, RZ ;  /* 0x00000030d1067210 */ /* 0x000fe40007fde0ff */
[----:B------:R-:W-:Y:S01]  /*7ca0*/  SEL R7, R5, RZ, P1 ;  /* 0x000000ff05077207 */ /* 0x000fe20000800000 */
[----:B------:R-:W-:Y:S01]  /*7cb0*/  IMAD.X R5, R16, 0x1, R127, P2 ;  /* 0x0000000110057824 */ /* 0x000fe200010e067f */
[----:B------:R-:W-:Y:S02]  /*7cc0*/  ISETP.NE.U32.AND P1, PT, R68, RZ, PT ;  /* 0x000000ff4400720c */ /* 0x000fe40003f25070 */
[----:B------:R-:W-:Y:S01]  /*7cd0*/  ISETP.NE.U32.AND P2, PT, R7, RZ, PT ;  /* 0x000000ff0700720c */ /* 0x000fe20003f45070 */
[----:B------:R-:W-:Y:S01]  /*7ce0*/  IMAD.X R7, R16, 0x1, R95, P6 ;  /* 0x0000000110077824 */ /* 0x000fe200030e065f */
[----:B------:R2:W-:Y:S01]  /*7cf0*/  LDGSTS.E [R73+0x8], desc[UR38][R4.64], P4 ;  /* 0x0000800004497fae */ /* 0x0005e2000a1a1026 */
[----:B------:R-:W-:Y:S02]  /*7d00*/  ISETP.GE.AND P3, PT, R51, UR31, PT ;  /* 0x0000001f33007c0c */ /* 0x000fe4000bf66270 */
[----:B------:R-:W-:Y:S01]  /*7d10*/  ISETP.GE.AND P6, PT, R49, UR31, PT ;  /* 0x0000001f31007c0c */ /* 0x000fe2000bfc6270 */
[----:B------:R3:W-:Y:S01]  /*7d20*/  LDGSTS.E [R73+0x2000], desc[UR38][R6.64], P5 ;  /* 0x0200000006497fae */ /* 0x0007e2000a9a1026 */
[----:B------:R-:W-:-:S02]  /*7d30*/  IADD3 R68, P5, PT, R209, R54, RZ ;  /* 0x00000036d1447210 */ /* 0x000fc40007fbe0ff */
[----:B------:R-:W-:Y:S02]  /*7d40*/  PLOP3.LUT P4, PT, PT, PT, UP4, 0x40, 0x4 ;  /* 0x000000000004781c */ /* 0x000fe40003f8e848 */
[----:B------:R-:W-:Y:S01]  /*7d50*/  SEL R72, RZ, 0x4, P3 ;  /* 0x00000004ff487807 */ /* 0x000fe20001800000 */
[----:B------:R-:W-:Y:S01]  /*7d60*/  IMAD.X R69, R16, 0x1, R97, P5 ;  /* 0x0000000110457824 */ /* 0x000fe200028e0661 */
[----:B------:R-:W-:Y:S02]  /*7d70*/  PLOP3.LUT P5, PT, PT, PT, UP4, 0x40, 0x4 ;  /* 0x000000000004781c */ /* 0x000fe40003fae848 */
[----:B------:R-:W-:Y:S02]  /*7d80*/  ISETP.GE.AND P3, PT, R47, UR31, PT ;  /* 0x0000001f2f007c0c */ /* 0x000fe4000bf66270 */
[----:B-1----:R-:W-:Y:S01]  /*7d90*/  SEL R70, RZ, 0x4, P6 ;  /* 0x00000004ff467807 */ /* 0x002fe20003000000 */
[----:B------:R1:W-:Y:S01]  /*7da0*/  LDGSTS.E [R73+0x2008], desc[UR38][R68.64], P1 ;  /* 0x0200800044497fae */ /* 0x0003e200089a1026 */
[----:B------:R-:W-:-:S02]  /*7db0*/  SEL R72, R72, RZ, P4 ;  /* 0x000000ff48487207 */ /* 0x000fc40002000000 */
[----:B------:R-:W-:Y:S02]  /*7dc0*/  PLOP3.LUT P4, PT, PT, PT, UP4, 0x40, 0x4 ;  /* 0x000000000004781c */ /* 0x000fe40003f8e848 */
[----:B--2---:R-:W-:Y:S02]  /*7dd0*/  SEL R5, RZ, 0x4, P3 ;  /* 0x00000004ff057807 */ /* 0x004fe40001800000 */
[----:B------:R-:W-:Y:S02]  /*7de0*/  SEL R70, R70, RZ, P5 ;  /* 0x000000ff46467207 */ /* 0x000fe40002800000 */
[----:B------:R-:W-:Y:S02]  /*7df0*/  IADD3 R4, P3, PT, R209, R96, RZ ;  /* 0x00000060d1047210 */ /* 0x000fe40007f7e0ff */
[----:B------:R-:W-:Y:S02]  /*7e00*/  ISETP.NE.U32.AND P5, PT, R72, RZ, PT ;  /* 0x000000ff4800720c */ /* 0x000fe40003fa5070 */
[----:B---3--:R-:W-:Y:S01]  /*7e10*/  SEL R7, R5, RZ, P4 ;  /* 0x000000ff05077207 */ /* 0x008fe20002000000 */
[----:B------:R-:W-:Y:S01]  /*7e20*/  IMAD.X R5, R16, 0x1, R129, P3 ;  /* 0x0000000110057824 */ /* 0x000fe200018e0681 */
[----:B------:R-:W-:-:S02]  /*7e30*/  IADD3 R6, P6, PT, R209, R112, RZ ;  /* 0x00000070d1067210 */ /* 0x000fc40007fde0ff */
[----:B------:R-:W-:Y:S02]  /*7e40*/  ISETP.NE.U32.AND P4, PT, R7, RZ, PT ;  /* 0x000000ff0700720c */ /* 0x000fe40003f85070 */
[----:B------:R-:W-:Y:S01]  /*7e50*/  ISETP.NE.U32.AND P3, PT, R70, RZ, PT ;  /* 0x000000ff4600720c */ /* 0x000fe20003f65070 */
[C---:B------:R-:W-:Y:S01]  /*7e60*/  IMAD.X R7, R16.reuse, 0x1, R217, P6 ;  /* 0x0000000110077824 */ /* 0x040fe200030e06d9 */
[----:B------:R2:W-:Y:S01]  /*7e70*/  LDGSTS.E [R75], desc[UR38][R4.64], P2 ;  /* 0x00000000044b7fae */ /* 0x0005e200091a1026 */
[----:B------:R-:W-:Y:S02]  /*7e80*/  ISETP.GE.AND P1, PT, R45, UR31, PT ;  /* 0x0000001f2d007c0c */ /* 0x000fe4000bf26270 */
[----:B------:R-:W-:Y:S01]  /*7e90*/  IADD3 R70, P2, PT, R209, R56, RZ ;  /* 0x00000038d1467210 */ /* 0x000fe20007f5e0ff */
[----:B------:R3:W-:Y:S01]  /*7ea0*/  LDGSTS.E [R75+0x8], desc[UR38][R6.64], P5 ;  /* 0x00008000064b7fae */ /* 0x0007e2000a9a1026 */
[----:B------:R-:W-:Y:S02]  /*7eb0*/  ISETP.GE.AND P6, PT, R35, UR31, PT ;  /* 0x0000001f23007c0c */ /* 0x000fe4000bfc6270 */
[----:B------:R-:W-:Y:S01]  /*7ec0*/  PLOP3.LUT P5, PT, PT, PT, UP4, 0x40, 0x4 ;  /* 0x000000000004781c */ /* 0x000fe20003fae848 */
[----:B------:R-:W-:Y:S01]  /*7ed0*/  IMAD.X R71, R16, 0x1, R99, P2 ;  /* 0x0000000110477824 */ /* 0x000fe200010e0663 */
[----:B------:R-:W-:-:S02]  /*7ee0*/  SEL R72, RZ, 0x4, P1 ;  /* 0x00000004ff487807 */ /* 0x000fc40000800000 */
[----:B------:R-:W-:Y:S02]  /*7ef0*/  ISETP.GE.AND P1, PT, R33, UR31, PT ;  /* 0x0000001f21007c0c */ /* 0x000fe4000bf26270 */
[----:B------:R-:W-:Y:S01]  /*7f00*/  PLOP3.LUT P2, PT, PT, PT, UP4, 0x40, 0x4 ;  /* 0x000000000004781c */ /* 0x000fe20003f4e848 */
[----:B------:R-:W-:Y:S01]  /*7f10*/  LDGSTS.E [R75+0x2000], desc[UR38][R70.64], P3 ;  /* 0x02000000464b7fae */ /* 0x000fe200099a1026 */
[----:B-1----:R-:W-:Y:S02]  /*7f20*/  SEL R68, RZ, 0x4, P6 ;  /* 0x00000004ff447807 */ /* 0x002fe40003000000 */
[----:B------:R-:W-:Y:S02]  /*7f30*/  SEL R72, R72, RZ, P5 ;  /* 0x000000ff48487207 */ /* 0x000fe40002800000 */
[----:B--2---:R-:W-:Y:S02]  /*7f40*/  SEL R5, RZ, 0x4, P1 ;  /* 0x00000004ff057807 */ /* 0x004fe40000800000 */
[----:B------:R-:W-:-:S02]  /*7f50*/  PLOP3.LUT P5, PT, PT, PT, UP4, 0x40, 0x4 ;  /* 0x000000000004781c */ /* 0x000fc40003fae848 */
[----:B------:R-:W-:Y:S02]  /*7f60*/  IADD3 R4, P1, PT, R209, R58, RZ ;  /* 0x0000003ad1047210 */ /* 0x000fe40007f3e0ff */
[----:B------:R-:W-:Y:S02]  /*7f70*/  SEL R68, R68, RZ, P2 ;  /* 0x000000ff44447207 */ /* 0x000fe40001000000 */
[----:B------:R-:W-:Y:S02]  /*7f80*/  ISETP.NE.U32.AND P2, PT, R72, RZ, PT ;  /* 0x000000ff4800720c */ /* 0x000fe40003f45070 */
[----:B---3--:R-:W-:Y:S01]  /*7f90*/  SEL R7, R5, RZ, P5 ;  /* 0x000000ff05077207 */ /* 0x008fe20002800000 */
[----:B------:R-:W-:Y:S01]  /*7fa0*/  IMAD.X R5, R16, 0x1, R101, P1 ;  /* 0x0000000110057824 */ /* 0x000fe200008e0665 */
[----:B------:R-:W-:Y:S02]  /*7fb0*/  IADD3 R6, P6, PT, R209, R110, RZ ;  /* 0x0000006ed1067210 */ /* 0x000fe40007fde0ff */
[----:B------:R-:W-:-:S02]  /*7fc0*/  ISETP.NE.U32.AND P1, PT, R7, RZ, PT ;  /* 0x000000ff0700720c */ /* 0x000fc40003f25070 */
[----:B------:R-:W-:Y:S01]  /*7fd0*/  ISETP.NE.U32.AND P5, PT, R68, RZ, PT ;  /* 0x000000ff4400720c */ /* 0x000fe20003fa5070 */
[C---:B------:R-:W-:Y:S01]  /*7fe0*/  IMAD.X R7, R16.reuse, 0x1, R215, P6 ;  /* 0x0000000110077824 */ /* 0x040fe200030e06d7 */
[----:B------:R1:W-:Y:S01]  /*7ff0*/  LDGSTS.E [R75+0x2008], desc[UR38][R4.64], P4 ;  /* 0x02008000044b7fae */ /* 0x0003e2000a1a1026 */
[C---:B------:R-:W-:Y:S02]  /*8000*/  IADD3 R68, P4, PT, R209.reuse, R108, RZ ;  /* 0x0000006cd1447210 */ /* 0x040fe40007f9e0ff */
[----:B------:R-:W-:Y:S01]  /*8010*/  IADD3 R76, P6, PT, R209, R60, RZ ;  /* 0x0000003cd14c7210 */ /* 0x000fe20007fde0ff */
[----:B------:R-:W-:Y:S01]  /*8020*/  LDGSTS.E [R219], desc[UR38][R6.64], P2 ;  /* 0x0000000006db7fae */ /* 0x000fe200091a1026 */
[----:B------:R-:W-:Y:S01]  /*8030*/  ISETP.GE.AND P2, PT, R31, UR31, PT ;  /* 0x0000001f1f007c0c */ /* 0x000fe2000bf46270 */
[C---:B------:R-:W-:Y:S01]  /*8040*/  IMAD.X R69, R16.reuse, 0x1, R213, P4 ;  /* 0x0000000110457824 */ /* 0x040fe200020e06d5 */
[----:B------:R-:W-:Y:S01]  /*8050*/  ISETP.GE.AND P4, PT, R29, UR31, PT ;  /* 0x0000001f1d007c0c */ /* 0x000fe2000bf86270 */
[----:B------:R-:W-:Y:S01]  /*8060*/  IMAD.X R77, R16, 0x1, R103, P6 ;  /* 0x00000001104d7824 */ /* 0x000fe200030e0667 */
[----:B------:R-:W-:-:S02]  /*8070*/  PLOP3.LUT P3, PT, PT, PT, UP4, 0x40, 0x4 ;  /* 0x000000000004781c */ /* 0x000fc40003f6e848 */
[----:B------:R-:W-:Y:S01]  /*8080*/  SEL R72, RZ, 0x4, P2 ;  /* 0x00000004ff487807 */ /* 0x000fe20001000000 */
[----:B------:R-:W-:Y:S01]  /*8090*/  LDGSTS.E [R219+0x8], desc[UR38][R68.64], P5 ;  /* 0x0000800044db7fae */ /* 0x000fe2000a9a1026 */
[----:B------:R-:W-:Y:S02]  /*80a0*/  ISETP.GE.AND P6, PT, R37, UR31, PT ;  /* 0x0000001f25007c0c */ /* 0x000fe4000bfc6270 */
[----:B------:R-:W-:Y:S01]  /*80b0*/  PLOP3.LUT P2, PT, PT, PT, UP4, 0x40, 0x4 ;  /* 0x000000000004781c */ /* 0x000fe20003f4e848 */
[----:B------:R2:W-:Y:S01]  /*80c0*/  LDGSTS.E [R219+0x2000], desc[UR38][R76.64], P1 ;  /* 0x020000004cdb7fae */ /* 0x0005e200089a1026 */
[----:B-1----:R-:W-:Y:S02]  /*80d0*/  SEL R4, RZ, 0x4, P4 ;  /* 0x00000004ff047807 */ /* 0x002fe40002000000 */
[----:B------:R-:W-:Y:S02]  /*80e0*/  SEL R72, R72, RZ, P3 ;  /* 0x000000ff48487207 */ /* 0x000fe40001800000 */
[----:B------:R-:W-:-:S02]  /*80f0*/  PLOP3.LUT P3, PT, PT, PT, UP4, 0x40, 0x4 ;  /* 0x000000000004781c */ /* 0x000fc40003f6e848 */
[----:B------:R-:W-:Y:S02]  /*8100*/  SEL R5, RZ, 0x4, P6 ;  /* 0x00000004ff057807 */ /* 0x000fe40003000000 */
[----:B------:R-:W-:Y:S02]  /*8110*/  ISETP.GE.AND P4, PT, R27, UR31, PT ;  /* 0x0000001f1b007c0c */ /* 0x000fe4000bf86270 */
[----:B------:R-:W-:Y:S01]  /*8120*/  SEL R4, R4, RZ, P2 ;  /* 0x000000ff04047207 */ /* 0x000fe20001000000 */
[----:B--2---:R-:W-:Y:S01]  /*8130*/  VIADD R77, R13, UR6 ;  /* 0x000000060d4d7c36 */ /* 0x004fe20008000000 */
[----:B------:R-:W-:Y:S01]  /*8140*/  ISETP.NE.U32.AND P2, PT, R72, RZ, PT ;  /* 0x000000ff4800720c */ /* 0x000fe20003f45070 */
[----:B------:R-:W-:Y:S01]  /*8150*/  ULEA UR6, UR34, UR9, 0xd ;  /* 0x0000000922067291 */ /* 0x000fe2000f8e68ff */
[----:B------:R-:W-:Y:S02]  /*8160*/  SEL R5, R5, RZ, P3 ;  /* 0x000000ff05057207 */ /* 0x000fe40001800000 */
[----:B------:R-:W-:-:S02]  /*8170*/  SEL R6, RZ, 0x4, P4 ;  /* 0x00000004ff067807 */ /* 0x000fc40002000000 */
[----:B------:R-:W-:Y:S01]  /*8180*/  ISETP.NE.U32.AND P3, PT, R4, RZ, PT ;  /* 0x000000ff0400720c */ /* 0x000fe20003f65070 */
[----:B------:R-:W-:Y:S01]  /*8190*/  VIADD R221, R10, UR6 ;  /* 0x000000060add7c36 */ /* 0x000fe20008000000 */
[----:B------:R-:W-:Y:S02]  /*81a0*/  IADD3 R4, P4, PT, R209, R62, RZ ;  /* 0x0000003ed1047210 */ /* 0x000fe40007f9e0ff */
[----:B------:R-:W-:Y:S02]  /*81b0*/  PLOP3.LUT P6, PT, PT, PT, UP4, 0x40, 0x4 ;  /* 0x000000000004781c */ /* 0x000fe40003fce848 */
[----:B------:R-:W-:Y:S01]  /*81c0*/  ISETP.NE.U32.AND P5, PT, R5, RZ, PT ;  /* 0x000000ff0500720c */ /* 0x000fe20003fa5070 */
[----:B------:R-:W-:Y:S01]  /*81d0*/  IMAD.X R5, R16, 0x1, R105, P4 ;  /* 0x0000000110057824 */ /* 0x000fe200020e0669 */
[----:B------:R-:W-:Y:S02]  /*81e0*/  SEL R6, R6, RZ, P6 ;  /* 0x000000ff06067207 */ /* 0x000fe40003000000 */
[----:B------:R-:W-:-:S02]  /*81f0*/  ISETP.GE.AND P4, PT, R43, UR31, PT ;  /* 0x0000001f2b007c0c */ /* 0x000fc4000bf86270 */
[C---:B------:R-:W-:Y:S01]  /*8200*/  IADD3 R72, P1, PT, R209.reuse, R106, RZ ;  /* 0x0000006ad1487210 */ /* 0x040fe20007f3e0ff */
[----:B------:R1:W-:Y:S01]  /*8210*/  LDGSTS.E [R219+0x2008], desc[UR38][R4.64], P2 ;  /* 0x0200800004db7fae */ /* 0x0003e200091a1026 */
[----:B------:R-:W-:Y:S02]  /*8220*/  ISETP.NE.U32.AND P6, PT, R6, RZ, PT ;  /* 0x000000ff0600720c */ /* 0x000fe40003fc5070 */
[----:B------:R-:W-:Y:S01]  /*8230*/  PLOP3.LUT P2, PT, PT, PT, UP4, 0x40, 0x4 ;  /* 0x000000000004781c */ /* 0x000fe20003f4e848 */
[----:B------:R-:W-:Y:S01]  /*8240*/  IMAD.X R73, R16, 0x1, R211, P1 ;  /* 0x0000000110497824 */ /* 0x000fe200008e06d3 */
[----:B------:R-:W-:Y:S02]  /*8250*/  SEL R6, RZ, 0x4, P4 ;  /* 0x00000004ff067807 */ /* 0x000fe40002000000 */
[----:B------:R-:W-:Y:S01]  /*8260*/  ISETP.GE.AND P4, PT, R36, UR31, PT ;  /* 0x0000001f24007c0c */ /* 0x000fe2000bf86270 */
[----:B------:R-:W-:Y:S01]  /*8270*/  UIADD3 UR31, UPT, UPT, UR31, -0x40, URZ ;  /* 0xffffffc01f1f7890 */ /* 0x000fe2000fffe0ff */
[----:B------:R-:W-:Y:S01]  /*8280*/  IADD3 R74, P1, PT, R209, R98, RZ ;  /* 0x00000062d14a7210 */ /* 0x000fe20007f3e0ff */
[----:B------:R-:W-:Y:S01]  /*8290*/  LDGSTS.E [R77], desc[UR38][R72.64], P3 ;  /* 0x00000000484d7fae */ /* 0x000fe200099a1026 */
[----:B------:R-:W-:Y:S01]  /*82a0*/  SEL R6, R6, RZ, P2 ;  /* 0x000000ff06067207 */ /* 0x000fe20001000000 */
[----:B-1----:R-:W-:Y:S01]  /*82b0*/  VIADD R219, R175, UR6 ;  /* 0x00000006afdb7c36 */ /* 0x002fe20008000000 */
[----:B------:R-:W-:Y:S01]  /*82c0*/  PLOP3.LUT P2, PT, PT, PT, UP4, 0x40, 0x4 ;  /* 0x000000000004781c */ /* 0x000fe20003f4e848 */
[----:B------:R-:W-:Y:S01]  /*82d0*/  IMAD.X R75, R16, 0x1, R131, P1 ;  /* 0x00000001104b7824 */ /* 0x000fe200008e0683 */
[----:B------:R-:W-:-:S02]  /*82e0*/  SEL R7, RZ, 0x4, P4 ;  /* 0x00000004ff077807 */ /* 0x000fc40002000000 */
[----:B------:R-:W-:Y:S02]  /*82f0*/  ISETP.NE.U32.AND P1, PT, R6, RZ, PT ;  /* 0x000000ff0600720c */ /* 0x000fe40003f25070 */
[----:B------:R-:W-:Y:S01]  /*8300*/  SEL R7, R7, RZ, P2 ;  /* 0x000000ff07077207 */ /* 0x000fe20001000000 */
[----:B------:R1:W-:Y:S01]  /*8310*/  LDGSTS.E [R77+0x8], desc[UR38][R74.64], P5 ;  /* 0x000080004a4d7fae */ /* 0x0003e2000a9a1026 */
[C---:B------:R-:W-:Y:S02]  /*8320*/  IADD3 R4, P2, PT, R209.reuse, R64, RZ ;  /* 0x00000040d1047210 */ /* 0x040fe40007f5e0ff */
[----:B------:R-:W-:Y:S02]  /*8330*/  IADD3 R6, P4, PT, R209, R102, RZ ;  /* 0x00000066d1067210 */ /* 0x000fe40007f9e0ff */
[----:B------:R-:W-:Y:S01]  /*8340*/  ISETP.NE.U32.AND P3, PT, R7, RZ, PT ;  /* 0x000000ff0700720c */ /* 0x000fe20003f65070 */
[----:B------:R-:W-:Y:S01]  /*8350*/  IMAD.X R5, R16, 0x1, R107, P2 ;  /* 0x0000000110057824 */ /* 0x000fe200010e066b */
[----:B------:R-:W-:Y:S01]  /*8360*/  IADD3 R68, P2, PT, R14, R137, RZ ;  /* 0x000000890e447210 */ /* 0x000fe20007f5e0ff */
[----:B------:R-:W-:Y:S01]  /*8370*/  IMAD.X R7, R16, 0x1, R135, P4 ;  /* 0x0000000110077824 */ /* 0x000fe200020e0687 */
[----:B------:R-:W-:-:S02]  /*8380*/  IADD3 R70, P4, PT, R14, R153, RZ ;  /* 0x000000990e467210 */ /* 0x000fc40007f9e0ff */
[----:B------:R2:W-:Y:S01]  /*8390*/  LDGSTS.E [R77+0x2000], desc[UR38][R4.64], P6 ;  /* 0x02000000044d7fae */ /* 0x0005e2000b1a1026 */
[----:B------:R-:W-:Y:S01]  /*83a0*/  IMAD.X R69, R12, 0x1, R139, P2 ;  /* 0x000000010c457824 */ /* 0x000fe200010e068b */
[----:B-1----:R-:W-:Y:S01]  /*83b0*/  IADD3 R74, P2, PT, R14, R189, RZ ;  /* 0x000000bd0e4a7210 */ /* 0x002fe20007f5e0ff */
[----:B------:R-:W-:Y:S01]  /*83c0*/  IMAD.X R71, R12, 0x1, R155, P4 ;  /* 0x000000010c477824 */ /* 0x000fe200020e069b */
[----:B------:R1:W-:Y:S01]  /*83d0*/  LDGSTS.E [R77+0x2008], desc[UR38][R6.64], P1 ;  /* 0x02008000064d7fae */ /* 0x0003e200089a1026 */
[----:B------:R-:W-:Y:S02]  /*83e0*/  IADD3 R72, P1, PT, R14, R169, RZ ;  /* 0x000000a90e487210 */ /* 0x000fe40007f3e0ff */
[C---:B------:R-:W-:Y:S01]  /*83f0*/  IMAD.X R75, R12.reuse, 0x1, R191, P2 ;  /* 0x000000010c4b7824 */ /* 0x040fe200010e06bf */
[----:B------:R-:W0:Y:S02]  /*8400*/  LDGDEPBAR ;  /* 0x00000000000079af */ /* 0x000e240000000000 */
[----:B------:R-:W-:Y:S01]  /*8410*/  IMAD.X R73, R12, 0x1, R171, P1 ;  /* 0x000000010c497824 */ /* 0x000fe200008e06ab */
[C---:B--2---:R-:W-:Y:S01]  /*8420*/  IADD3 R4, P1, PT, R14.reuse, R141, RZ ;  /* 0x0000008d0e047210 */ /* 0x044fe20007f3e0ff */
[----:B------:R2:W-:Y:S01]  /*8430*/  LDGSTS.E [R219+0xc000], desc[UR38][R68.64], P3 ;  /* 0x0c00000044db7fae */ /* 0x0005e200099a1026 */
[----:B-1----:R-:W-:-:S03]  /*8440*/  IADD3 R6, P2, PT, R14, R157, RZ ;  /* 0x0000009d0e067210 */ /* 0x002fc60007f5e0ff */
[C---:B------:R-:W-:Y:S01]  /*8450*/  IMAD.X R5, R12.reuse, 0x1, R143, P1 ;  /* 0x000000010c057824 */ /* 0x040fe200008e068f */
[----:B------:R1:W-:Y:S01]  /*8460*/  LDGSTS.E [R219+0xc400], desc[UR38][R70.64], P3 ;  /* 0x0c40000046db7fae */ /* 0x0003e200099a1026 */
[----:B------:R-:W-:-:S03]  /*8470*/  IMAD.X R7, R12, 0x1, R159, P2 ;  /* 0x000000010c077824 */ /* 0x000fc600010e069f */
[----:B------:R3:W-:Y:S01]  /*8480*/  LDGSTS.E [R219+0xc800], desc[UR38][R72.64], P3 ;  /* 0x0c80000048db7fae */ /* 0x0007e200099a1026 */
[----:B--2---:R-:W-:-:S03]  /*8490*/  IADD3 R68, P1, PT, R14, R173, RZ ;  /* 0x000000ad0e447210 */ /* 0x004fc60007f3e0ff */
[----:B------:R2:W-:Y:S01]  /*84a0*/  LDGSTS.E [R219+0xcc00], desc[UR38][R74.64], P3 ;  /* 0x0cc000004adb7fae */ /* 0x0005e200099a1026 */
[----:B-1----:R-:W-:Y:S01]  /*84b0*/  IADD3 R70, P2, PT, R14, R193, RZ ;  /* 0x000000c10e467210 */ /* 0x002fe20007f5e0ff */
[----:B------:R-:W-:Y:S02]  /*84c0*/  IMAD.X R69, R12, 0x1, R177, P1 ;  /* 0x000000010c457824 */ /* 0x000fe400008e06b1 */
[----:B------:R1:W-:Y:S01]  /*84d0*/  LDGSTS.E [R221+0xc100], desc[UR38][R4.64], P3 ;  /* 0x0c10000004dd7fae */ /* 0x0003e200099a1026 */
[----:B---3--:R-:W-:Y:S01]  /*84e0*/  IADD3 R72, P1, PT, R14, R145, RZ ;  /* 0x000000910e487210 */ /* 0x008fe20007f3e0ff */
[----:B------:R-:W-:Y:S01]  /*84f0*/  IMAD.X R71, R12, 0x1, R199, P2 ;  /* 0x000000010c477824 */ /* 0x000fe200010e06c7 */
[----:B------:R-:W-:Y:S01]  /*8500*/  IADD3 R76, P2, PT, R14, R161, RZ ;  /* 0x000000a10e4c7210 */ /* 0x000fe20007f5e0ff */
[----:B------:R3:W-:Y:S01]  /*8510*/  LDGSTS.E [R221+0xc500], desc[UR38][R6.64], P3 ;  /* 0x0c50000006dd7fae */ /* 0x0007e200099a1026 */
[----:B--2---:R-:W-:Y:S02]  /*8520*/  VIADD R219, R9, UR6 ;  /* 0x0000000609db7c36 */ /* 0x004fe40008000000 */
[----:B------:R-:W-:Y:S01]  /*8530*/  IMAD.X R73, R12, 0x1, R147, P1 ;  /* 0x000000010c497824 */ /* 0x000fe200008e0693 */
[----:B------:R-:W-:Y:S01]  /*8540*/  IADD3 R74, P1, PT, R14, R179, RZ ;  /* 0x000000b30e4a7210 */ /* 0x000fe20007f3e0ff */
[C---:B------:R-:W-:Y:S01]  /*8550*/  IMAD.X R77, R12.reuse, 0x1, R163, P2 ;  /* 0x000000010c4d7824 */ /* 0x040fe200010e06a3 */
[----:B------:R2:W-:Y:S03]  /*8560*/  LDGSTS.E [R221+0xc900], desc[UR38][R68.64], P3 ;  /* 0x0c90000044dd7fae */ /* 0x0005e600099a1026 */
[----:B------:R-:W-:Y:S01]  /*8570*/  IMAD.X R75, R12, 0x1, R183, P1 ;  /* 0x000000010c4b7824 */ /* 0x000fe200008e06b7 */
[C---:B-1----:R-:W-:Y:S01]  /*8580*/  IADD3 R4, P1, PT, R14.reuse, R149, RZ ;  /* 0x000000950e047210 */ /* 0x042fe20007f3e0ff */
[----:B------:R1:W-:Y:S01]  /*8590*/  LDGSTS.E [R221+0xcd00], desc[UR38][R70.64], P3 ;  /* 0x0cd0000046dd7fae */ /* 0x0003e200099a1026 */
[----:B---3--:R-:W-:-:S03]  /*85a0*/  IADD3 R6, P2, PT, R14, R201, RZ ;  /* 0x000000c90e067210 */ /* 0x008fc60007f5e0ff */
[C---:B------:R-:W-:Y:S01]  /*85b0*/  IMAD.X R5, R12.reuse, 0x1, R151, P1 ;  /* 0x000000010c057824 */ /* 0x040fe200008e0697 */
[----:B------:R3:W-:Y:S01]  /*85c0*/  LDGSTS.E [R219+0xc200], desc[UR38][R72.64], P3 ;  /* 0x0c20000048db7fae */ /* 0x0007e200099a1026 */
[----:B------:R-:W-:Y:S01]  /*85d0*/  IMAD.X R7, R12, 0x1, R203, P2 ;  /* 0x000000010c077824 */ /* 0x000fe200010e06cb */
[C---:B--2---:R-:W-:Y:S02]  /*85e0*/  IADD3 R68, P2, PT, R14.reuse, R165, RZ ;  /* 0x000000a50e447210 */ /* 0x044fe40007f5e0ff */
[----:B------:R-:W-:Y:S01]  /*85f0*/  LDGSTS.E [R219+0xc600], desc[UR38][R76.64], P3 ;  /* 0x0c6000004cdb7fae */ /* 0x000fe200099a1026 */
[----:B-1----:R-:W-:Y:S01]  /*8600*/  IADD3 R70, P1, PT, R14, R185, RZ ;  /* 0x000000b90e467210 */ /* 0x002fe20007f3e0ff */
[----:B------:R-:W-:Y:S02]  /*8610*/  VIADD R221, R8, UR6 ;  /* 0x0000000608dd7c36 */ /* 0x000fe40008000000 */
[----:B------:R-:W-:Y:S01]  /*8620*/  LDGSTS.E [R219+0xca00], desc[UR38][R74.64], P3 ;  /* 0x0ca000004adb7fae */ /* 0x000fe200099a1026 */
[----:B------:R-:W-:Y:S01]  /*8630*/  IMAD.X R69, R12, 0x1, R167, P2 ;  /* 0x000000010c457824 */ /* 0x000fe200010e06a7 */
[----:B------:R-:W-:Y:S01]  /*8640*/  USEL UR6, URZ, 0x1, !UP3 ;  /* 0x00000001ff067887 */ /* 0x000fe2000d800000 */
[----:B---3--:R-:W-:Y:S01]  /*8650*/  IADD3 R72, P4, PT, R14, R205, RZ ;  /* 0x000000cd0e487210 */ /* 0x008fe20007f9e0ff */
[----:B------:R-:W-:Y:S01]  /*8660*/  IMAD.X R71, R12, 0x1, R187, P1 ;  /* 0x000000010c477824 */ /* 0x000fe200008e06bb */
[----:B------:R-:W-:Y:S01]  /*8670*/  LDGSTS.E [R219+0xce00], desc[UR38][R6.64], P3 ;  /* 0x0ce0000006db7fae */ /* 0x000fe200099a1026 */
[----:B------:R-:W-:Y:S01]  /*8680*/  UISETP.NE.U32.AND UP3, UPT, UR36, UR5, UPT ;  /* 0x000000052400728c */ /* 0x000fe2000bf65070 */
[----:B------:R-:W-:Y:S01]  /*8690*/  IADD3 R14, P1, PT, R14, R93, RZ ;  /* 0x0000005d0e0e7210 */ /* 0x000fe20007f3e0ff */
[C---:B------:R-:W-:Y:S01]  /*86a0*/  IMAD.X R73, R12.reuse, 0x1, R207, P4 ;  /* 0x000000010c497824 */ /* 0x040fe200020e06cf */
[----:B------:R1:W-:Y:S01]  /*86b0*/  LDGSTS.E [R221+0xc300], desc[UR38][R4.64], P3 ;  /* 0x0c30000004dd7fae */ /* 0x0003e200099a1026 */
[----:B------:R-:W-:Y:S01]  /*86c0*/  IADD3 R209, P2, PT, R209, R195, RZ ;  /* 0x000000c3d1d17210 */ /* 0x000fe20007f5e0ff */
[----:B------:R-:W-:Y:S01]  /*86d0*/  ULOP3.LUT UR6, UR7, UR6, URZ, 0x3c, !UPT ;  /* 0x0000000607067292 */ /* 0x000fe2000f8e3cff */
[----:B------:R-:W-:Y:S01]  /*86e0*/  IMAD.X R12, R12, 0x1, R87, P1 ;  /* 0x000000010c0c7824 */ /* 0x000fe200008e0657 */
[----:B------:R2:W-:Y:S02]  /*86f0*/  LDGSTS.E [R221+0xc700], desc[UR38][R68.64], P3 ;  /* 0x0c70000044dd7fae */ /* 0x0005e400099a1026 */
[----:B------:R-:W-:-:S02]  /*8700*/  IMAD.X R16, R16, 0x1, R197, P2 ;  /* 0x0000000110107824 */ /* 0x000fc400010e06c5 */
[----:B------:R2:W-:Y:S04]  /*8710*/  LDGSTS.E [R221+0xcb00], desc[UR38][R70.64], P3 ;  /* 0x0cb0000046dd7fae */ /* 0x0005e800099a1026 */
[----:B------:R2:W-:Y:S01]  /*8720*/  LDGSTS.E [R221+0xcf00], desc[UR38][R72.64], P3 ;  /* 0x0cf0000048dd7fae */ /* 0x0005e200099a1026 */
[----:B-1----:R-:W-:-:S03]  /*8730*/  IMAD.U32 R4, RZ, RZ, UR7 ;  /* 0x00000007ff047e24 */ /* 0x002fc6000f8e00ff */
[----:B------:R-:W0:Y:S01]  /*8740*/  LDGDEPBAR ;  /* 0x00000000000079af */ /* 0x000e220000000000 */
[----:B------:R-:W-:Y:S05]  /*8750*/  BRA.U UP3, `(.L_x_16) ;  /* 0xffffffe5032c7547 */ /* 0x000fea000b83ffff */
.L_x_13:
[----:B------:R-:W-:Y:S05]  /*8760*/  BRA.U !UP2, `(.L_x_17) ;  /* 0x000000010a107547 */ /* 0x000fea000b800000 */
[----:B------:R-:W-:-:S06]  /*8770*/  USHF.L.U32 UR7, UR7, 0x1f, URZ ;  /* 0x0000001f07077899 */ /* 0x000fcc00080006ff */
[----:B-1----:R-:W-:-:S04]  /*8780*/  IMAD.U32 R4, RZ, RZ, UR7 ;  /* 0x00000007ff047e24 */ /* 0x002fc8000f8e00ff */
[----:B------:R-:W1:Y:S02]  /*8790*/  SYNCS.PHASECHK.TRANS64.TRYWAIT P1, [UR30], R4 ;  /* 0x00000004ff0075a7 */ /* 0x000e64000802111e */
[----:B-1----:R-:W-:Y:S05]  /*87a0*/  @!P1 BRA `(.L_x_18) ;  /* 0x00000014000c9947 */ /* 0x002fea0003800000 */
.L_x_17:
[----:B------:R-:W-:-:S04]  /*87b0*/  DEPBAR.LE SB0, 0x0 ;  /* 0x000080000000791a */ /* 0x000fc80000000000 */
[----:B------:R-:W-:Y:S01]  /*87c0*/  BAR.SYNC.DEFER_BLOCKING 0x0 ;  /* 0x0000000000007b1d */ /* 0x000fe20000010000 */
[----:B------:R-:W-:Y:S01]  /*87d0*/  LOP3.LUT R38, R38, 0x40, RZ, 0xc0, !PT ;  /* 0x0000004026267812 */ /* 0x000fe200078ec0ff */
[C---:B------:R-:W-:Y:S02]  /*87e0*/  IMAD.IADD R39, R0.reuse, 0x1, R39 ;  /* 0x0000000100277824 */ /* 0x040fe400078e0227 */
[----:B------:R-:W-:Y:S01]  /*87f0*/  IMAD.IADD R37, R0, 0x1, R37 ;  /* 0x0000000100257824 */ /* 0x000fe200078e0225 */
[----:B------:R-:W-:Y:S01]  /*8800*/  LEA R45, R38, UR9, 0x6 ;  /* 0x00000009262d7c11 */ /* 0x000fe2000f8e30ff */
[----:B------:R-:W3:Y:S01]  /*8810*/  LDCU UR4, c[0x0][0x3b4] ;  /* 0x00007680ff0477ac */ /* 0x000ee20008000800 */
[C---:B------:R-:W-:Y:S02]  /*8820*/  IMAD.IADD R3, R0.reuse, 0x1, R3 ;  /* 0x0000000100037824 */ /* 0x040fe400078e0203 */
[----:B------:R-:W-:Y:S01]  /*8830*/  IMAD.IADD R43, R0, 0x1, R43 ;  /* 0x00000001002b7824 */ /* 0x000fe200078e022b */
[----:B------:R-:W4:Y:S01]  /*8840*/  LDCU UR5, c[0x0][0x3b8] ;  /* 0x00007700ff0577ac */ /* 0x000f220008000800 */
[----:B------:R-:W-:-:S04]  /*8850*/  IMAD R45, R36, 0x10, R45 ;  /* 0x00000010242d7824 */ /* 0x000fc800078e022d */
[----:B------:R-:W-:Y:S01]  /*8860*/  IMAD R36, R38, -0x20, R45 ;  /* 0xffffffe026247824 */ /* 0x000fe200078e022d */
[----:B------:R-:W5:Y:S02]  /*8870*/  @!P0 SYNCS.CCTL.IV [UR9+0x12000] ;  /* 0x01200000ff0089b1 */ /* 0x000f640008000009 */
[----:B-----5:R-:W-:Y:S06]  /*8880*/  BAR.SYNC.DEFER_BLOCKING 0x0 ;  /* 0x0000000000007b1d */ /* 0x020fec0000010000 */
[----:B-1----:R-:W1:Y:S01]  /*8890*/  LDTM.x32 R4, tmem[UR23] ;  /* 0x00000017000479ee */ /* 0x002e6200082c0000 */
[----:B------:R-:W5:Y:S01]  /*88a0*/  @!P0 SYNCS.CCTL.IV [UR9+0x12008] ;  /* 0x01200800ff0089b1 */ /* 0x000f620008000009 */
[----:B------:R-:W-:Y:S01]  /*88b0*/  NOP ;  /* 0x0000000000007918 */ /* 0x000fe20000000000 */
[----:B------:R-:W2:Y:S01]  /*88c0*/  LDCU.128 UR8, c[0x0][0x390] ;  /* 0x00007200ff0877ac */ /* 0x000ea20008000c00 */
[----:B-1----:R-:W-:-:S02]  /*88d0*/  IMAD.MOV.U32 R48, RZ, RZ, R4 ;  /* 0x000000ffff307224 */ /* 0x002fc400078e0004 */
[----:B------:R-:W-:Y:S02]  /*88e0*/  IMAD.MOV.U32 R4, RZ, RZ, R5 ;  /* 0x000000ffff047224 */ /* 0x000fe400078e0005 */
[----:B------:R-:W-:Y:S02]  /*88f0*/  IMAD.MOV.U32 R49, RZ, RZ, R6 ;  /* 0x000000ffff317224 */ /* 0x000fe400078e0006 */
[----:B------:R-:W-:Y:S02]  /*8900*/  IMAD.MOV.U32 R5, RZ, RZ, R7 ;  /* 0x000000ffff057224 */ /* 0x000fe400078e0007 */
[----:B------:R-:W-:Y:S02]  /*8910*/  IMAD.MOV.U32 R50, RZ, RZ, R8 ;  /* 0x000000ffff327224 */ /* 0x000fe400078e0008 */
[----:B------:R-:W-:Y:S02]  /*8920*/  IMAD.MOV.U32 R51, RZ, RZ, R10 ;  /* 0x000000ffff337224 */ /* 0x000fe400078e000a */
[----:B------:R-:W-:Y:S01]  /*8930*/  IMAD.MOV.U32 R6, RZ, RZ, R9 ;  /* 0x000000ffff067224 */ /* 0x000fe200078e0009 */
[----:B--2---:R-:W-:Y:S01]  /*8940*/  ISETP.GE.AND P0, PT, R2, UR10, PT ;  /* 0x0000000a02007c0c */ /* 0x004fe2000bf06270 */
[----:B------:R-:W-:Y:S01]  /*8950*/  IMAD.MOV.U32 R7, RZ, RZ, R11 ;  /* 0x000000ffff077224 */ /* 0x000fe200078e000b */
[----:B-----5:R-:W-:Y:S01]  /*8960*/  STS.128 [R45], R48 ;  /* 0x000000302d007388 */ /* 0x020fe20000000c00 */
[----:B------:R-:W-:-:S02]  /*8970*/  IMAD.MOV.U32 R8, RZ, RZ, R12 ;  /* 0x000000ffff087224 */ /* 0x000fc400078e000c */
[----:B------:R-:W-:Y:S01]  /*8980*/  IMAD.MOV.U32 R9, RZ, RZ, R14 ;  /* 0x000000ffff097224 */ /* 0x000fe200078e000e */
[----:B------:R1:W-:Y:S01]  /*8990*/  STS.128 [R45+0x800], R4 ;  /* 0x000800042d007388 */ /* 0x0003e20000000c00 */
[----:B------:R-:W-:Y:S02]  /*89a0*/  IMAD.MOV.U32 R52, RZ, RZ, R13 ;  /* 0x000000ffff347224 */ /* 0x000fe400078e000d */
[----:B------:R-:W-:Y:S01]  /*89b0*/  IMAD.MOV.U32 R53, RZ, RZ, R15 ;  /* 0x000000ffff357224 */ /* 0x000fe200078e000f */
[----:B------:R-:W-:Y:S01]  /*89c0*/  BAR.SYNC.DEFER_BLOCKING 0x0 ;  /* 0x0000000000007b1d */ /* 0x000fe20000010000 */
[----:B------:R-:W-:Y:S02]  /*89d0*/  IMAD.MOV.U32 R10, RZ, RZ, R16 ;  /* 0x000000ffff0a7224 */ /* 0x000fe400078e0010 */
[----:B------:R-:W-:Y:S02]  /*89e0*/  IMAD.MOV.U32 R11, RZ, RZ, R18 ;  /* 0x000000ffff0b7224 */ /* 0x000fe400078e0012 */
[----:B------:R-:W-:-:S02]  /*89f0*/  IMAD.MOV.U32 R54, RZ, RZ, R17 ;  /* 0x000000ffff367224 */ /* 0x000fc400078e0011 */
[----:B------:R-:W-:Y:S02]  /*8a00*/  IMAD.MOV.U32 R55, RZ, RZ, R19 ;  /* 0x000000ffff377224 */ /* 0x000fe400078e0013 */
[----:B------:R-:W-:Y:S01]  /*8a10*/  IMAD.MOV.U32 R16, RZ, RZ, R21 ;  /* 0x000000ffff107224 */ /* 0x000fe200078e0015 */
[C---:B------:R-:W-:Y:S01]  /*8a20*/  LOP3.LUT R21, R0.reuse, R41, RZ, 0xfc, !PT ;  /* 0x0000002900157212 */ /* 0x040fe200078efcff */
[----:B------:R-:W-:Y:S01]  /*8a30*/  IMAD.MOV.U32 R17, RZ, RZ, R23 ;  /* 0x000000ffff117224 */ /* 0x000fe200078e0017 */
[C-C-:B------:R-:W-:Y:S01]  /*8a40*/  LOP3.LUT R23, R0.reuse, 0x2, R41.reuse, 0xfe, !PT ;  /* 0x0000000200177812 */ /* 0x140fe200078efe29 */
[----:B-1----:R-:W-:Y:S01]  /*8a50*/  IMAD.MOV.U32 R4, RZ, RZ, R20 ;  /* 0x000000ffff047224 */ /* 0x002fe200078e0014 */
[----:B------:R-:W-:Y:S01]  /*8a60*/  ISETP.LT.AND P4, PT, R21, UR11, !P0 ;  /* 0x0000000b15007c0c */ /* 0x000fe2000c781270 */
[----:B------:R-:W-:Y:S01]  /*8a70*/  IMAD.MOV.U32 R5, RZ, RZ, R22 ;  /* 0x000000ffff057224 */ /* 0x000fe200078e0016 */
[----:B------:R-:W-:Y:S01]  /*8a80*/  ISETP.LT.AND P1, PT, R23, UR11, !P0 ;  /* 0x0000000b17007c0c */ /* 0x000fe2000c721270 */
[----:B------:R-:W-:Y:S01]  /*8a90*/  IMAD.MOV.U32 R6, RZ, RZ, R24 ;  /* 0x000000ffff067224 */ /* 0x000fe200078e0018 */
[----:B------:R-:W-:Y:S01]  /*8aa0*/  LOP3.LUT R24, R0, 0x6, R41, 0xfe, !PT ;  /* 0x0000000600187812 */ /* 0x000fe200078efe29 */
[----:B------:R-:W-:-:S02]  /*8ab0*/  IMAD.MOV.U32 R7, RZ, RZ, R26 ;  /* 0x000000ffff077224 */ /* 0x000fc400078e001a */
[----:B------:R-:W-:Y:S01]  /*8ac0*/  IMAD.MOV.U32 R18, RZ, RZ, R25 ;  /* 0x000000ffff127224 */ /* 0x000fe200078e0019 */
[C---:B------:R-:W-:Y:S01]  /*8ad0*/  LOP3.LUT R25, R0.reuse, 0x4, R41, 0xfe, !PT ;  /* 0x0000000400197812 */ /* 0x040fe200078efe29 */
[----:B------:R-:W-:Y:S01]  /*8ae0*/  IMAD.MOV.U32 R19, RZ, RZ, R27 ;  /* 0x000000ffff137224 */ /* 0x000fe200078e001b */
[----:B------:R-:W1:Y:S01]  /*8af0*/  LDS.128 R48, [R36] ;  /* 0x0000000024307984 */ /* 0x000e620000000c00 */
[----:B------:R-:W-:Y:S01]  /*8b00*/  IMAD.MOV.U32 R56, RZ, RZ, R28 ;  /* 0x000000ffff387224 */ /* 0x000fe200078e001c */
[----:B------:R-:W-:Y:S01]  /*8b10*/  ISETP.LT.AND P2, PT, R25, UR11, !P0 ;  /* 0x0000000b19007c0c */ /* 0x000fe2000c741270 */
[----:B------:R-:W-:Y:S01]  /*8b20*/  IMAD.MOV.U32 R57, RZ, RZ, R30 ;  /* 0x000000ffff397224 */ /* 0x000fe200078e001e */
[----:B------:R-:W-:Y:S01]  /*8b30*/  LDS.128 R12, [R36+0x1000] ;  /* 0x00100000240c7984 */ /* 0x000fe20000000c00 */
[----:B------:R-:W-:Y:S01]  /*8b40*/  IMAD.MOV.U32 R58, RZ, RZ, R32 ;  /* 0x000000ffff3a7224 */ /* 0x000fe200078e0020 */
[C---:B------:R-:W-:Y:S01]  /*8b50*/  LOP3.LUT R30, R0.reuse, 0xa, R41, 0xfe, !PT ;  /* 0x0000000a001e7812 */ /* 0x040fe200078efe29 */
[----:B------:R-:W-:Y:S01]  /*8b60*/  IMAD.MOV.U32 R59, RZ, RZ, R34 ;  /* 0x000000ffff3b7224 */ /* 0x000fe200078e0022 */
[----:B------:R-:W-:Y:S01]  /*8b70*/  BAR.SYNC.DEFER_BLOCKING 0x0 ;  /* 0x0000000000007b1d */ /* 0x000fe20000010000 */
[----:B------:R-:W-:Y:S01]  /*8b80*/  IMAD.MOV.U32 R60, RZ, RZ, R29 ;  /* 0x000000ffff3c7224 */ /* 0x000fe200078e001d */
[----:B------:R-:W-:Y:S01]  /*8b90*/  LOP3.LUT R29, R0, 0x8, R41, 0xfe, !PT ;  /* 0x00000008001d7812 */ /* 0x000fe200078efe29 */
[----:B------:R-:W-:-:S02]  /*8ba0*/  IMAD.MOV.U32 R61, RZ, RZ, R31 ;  /* 0x000000ffff3d7224 */ /* 0x000fc400078e001f */
[----:B------:R-:W-:Y:S02]  /*8bb0*/  IMAD.MOV.U32 R62, RZ, RZ, R33 ;  /* 0x000000ffff3e7224 */ /* 0x000fe400078e0021 */
[----:B------:R-:W-:Y:S02]  /*8bc0*/  IMAD.MOV.U32 R63, RZ, RZ, R35 ;  /* 0x000000ffff3f7224 */ /* 0x000fe400078e0023 */
[----:B---3--:R-:W-:Y:S02]  /*8bd0*/  IMAD R2, R2, UR4, RZ ;  /* 0x0000000402027c24 */ /* 0x008fe4000f8e02ff */
[----:B----4-:R-:W-:Y:S02]  /*8be0*/  IMAD R21, R21, UR5, RZ ;  /* 0x0000000515157c24 */ /* 0x010fe4000f8e02ff */
[----:B------:R-:W-:Y:S01]  /*8bf0*/  IMAD R23, R23, UR5, RZ ;  /* 0x0000000517177c24 */ /* 0x000fe2000f8e02ff */
[----:B------:R-:W-:Y:S01]  /*8c00*/  LEA R40, P3, R2, UR8, 0x2 ;  /* 0x0000000802287c11 */ /* 0x000fe2000f8610ff */
[----:B------:R-:W-:-:S02]  /*8c10*/  IMAD R25, R25, UR5, RZ ;  /* 0x0000000519197c24 */ /* 0x000fc4000f8e02ff */
[----:B------:R-:W-:Y:S01]  /*8c20*/  IMAD R31, R30, UR5, RZ ;  /* 0x000000051e1f7c24 */ /* 0x000fe2000f8e02ff */
[----:B------:R-:W-:Y:S01]  /*8c30*/  LEA.HI.X.SX32 R42, R2, UR9, 0x2, P3 ;  /* 0x00000009022a7c11 */ /* 0x000fe200098f16ff */
[C---:B------:R-:W-:Y:S01]  /*8c40*/  IMAD R2, R24.reuse, UR5, RZ ;  /* 0x0000000518027c24 */ /* 0x040fe2000f8e02ff */
[-C--:B------:R-:W-:Y:S02]  /*8c50*/  LEA R20, P5, R21, R40.reuse, 0x2 ;  /* 0x0000002815147211 */ /* 0x080fe400078a10ff */
[----:B------:R-:W-:Y:S01]  /*8c60*/  ISETP.LT.AND P3, PT, R24, UR11, !P0 ;  /* 0x0000000b18007c0c */ /* 0x000fe2000c761270 */
[----:B------:R-:W-:Y:S01]  /*8c70*/  STS.128 [R45], R8 ;  /* 0x000000082d007388 */ /* 0x000fe20000000c00 */
[----:B------:R-:W-:Y:S02]  /*8c80*/  LEA R22, P6, R23, R40, 0x2 ;  /* 0x0000002817167211 */ /* 0x000fe400078c10ff */
[----:B------:R-:W-:Y:S01]  /*8c90*/  LEA.HI.X.SX32 R21, R21, R42, 0x2, P5 ;  /* 0x0000002a15157211 */ /* 0x000fe200028f16ff */
[----:B------:R-:W-:Y:S01]  /*8ca0*/  STS.128 [R45+0x800], R52 ;  /* 0x000800342d007388 */ /* 0x000fe20000000c00 */
[----:B------:R-:W-:Y:S01]  /*8cb0*/  BAR.SYNC.DEFER_BLOCKING 0x0 ;  /* 0x0000000000007b1d */ /* 0x000fe20000010000 */
[----:B------:R-:W-:-:S02]  /*8cc0*/  LEA R24, P5, R25, R40, 0x2 ;  /* 0x0000002819187211 */ /* 0x000fc400078a10ff */
[-C--:B------:R-:W-:Y:S02]  /*8cd0*/  LEA.HI.X.SX32 R23, R23, R42.reuse, 0x2, P6 ;  /* 0x0000002a17177211 */ /* 0x080fe400030f16ff */
[C---:B------:R-:W-:Y:S01]  /*8ce0*/  ISETP.LT.AND P6, PT, R29.reuse, UR11, !P0 ;  /* 0x0000000b1d007c0c */ /* 0x040fe2000c7c1270 */
[----:B------:R-:W-:Y:S01]  /*8cf0*/  IMAD R29, R29, UR5, RZ ;  /* 0x000000051d1d7c24 */ /* 0x000fe2000f8e02ff */
[----:B------:R-:W-:Y:S02]  /*8d00*/  LEA.HI.X.SX32 R25, R25, R42, 0x2, P5 ;  /* 0x0000002a19197211 */ /* 0x000fe400028f16ff */
[----:B------:R-:W-:-:S04]  /*8d10*/  LEA R26, P5, R2, R40, 0x2 ;  /* 0x00000028021a7211 */ /* 0x000fc800078a10ff */
[----:B------:R-:W-:Y:S02]  /*8d20*/  LEA.HI.X.SX32 R27, R2, R42, 0x2, P5 ;  /* 0x0000002a021b7211 */ /* 0x000fe400028f16ff */
[C---:B------:R-:W-:Y:S02]  /*8d30*/  LEA R28, P5, R29.reuse, R40, 0x2 ;  /* 0x000000281d1c7211 */ /* 0x040fe400078a10ff */
[----:B------:R-:W-:Y:S02]  /*8d40*/  LOP3.LUT R2, R0, 0xc, R41, 0xfe, !PT ;  /* 0x0000000c00027812 */ /* 0x000fe400078efe29 */
[----:B------:R-:W-:Y:S01]  /*8d50*/  LEA.HI.X.SX32 R29, R29, R42, 0x2, P5 ;  /* 0x0000002a1d1d7211 */ /* 0x000fe200028f16ff */
[----:B------:R-:W2:Y:S04]  /*8d60*/  LDS.128 R52, [R36] ;  /* 0x0000000024347984 */ /* 0x000ea80000000c00 */
[----:B------:R-:W-:Y:S01]  /*8d70*/  LDS.128 R8, [R36+0x1000] ;  /* 0x0010000024087984 */ /* 0x000fe20000000c00 */
[----:B------:R-:W-:Y:S06]  /*8d80*/  BAR.SYNC.DEFER_BLOCKING 0x0 ;  /* 0x0000000000007b1d */ /* 0x000fec0000010000 */
[----:B------:R-:W-:Y:S04]  /*8d90*/  STS.128 [R45], R4 ;  /* 0x000000042d007388 */ /* 0x000fe80000000c00 */
[----:B------:R-:W-:Y:S01]  /*8da0*/  STS.128 [R45+0x800], R16 ;  /* 0x000800102d007388 */ /* 0x000fe20000000c00 */
[----:B------:R-:W-:Y:S06]  /*8db0*/  BAR.SYNC.DEFER_BLOCKING 0x0 ;  /* 0x0000000000007b1d */ /* 0x000fec0000010000 */
[----:B------:R-:W3:Y:S04]  /*8dc0*/  LDS.128 R16, [R36] ;  /* 0x0000000024107984 */ /* 0x000ee80000000c00 */
[----:B------:R-:W-:Y:S01]  /*8dd0*/  LDS.128 R4, [R36+0x1000] ;  /* 0x0010000024047984 */ /* 0x000fe20000000c00 */
[----:B------:R-:W-:Y:S06]  /*8de0*/  BAR.SYNC.DEFER_BLOCKING 0x0 ;  /* 0x0000000000007b1d */ /* 0x000fec0000010000 */
[----:B------:R-:W-:Y:S04]  /*8df0*/  STS.128 [R45], R56 ;  /* 0x000000382d007388 */ /* 0x000fe80000000c00 */
[----:B------:R-:W-:Y:S01]  /*8e00*/  STS.128 [R45+0x800], R60 ;  /* 0x0008003c2d007388 */ /* 0x000fe20000000c00 */
[----:B------:R-:W-:Y:S06]  /*8e10*/  BAR.SYNC.DEFER_BLOCKING 0x0 ;  /* 0x0000000000007b1d */ /* 0x000fec0000010000 */
[----:B-1----:R1:W-:Y:S01]  /*8e20*/  @P4 STG.E desc[UR38][R20.64], R48 ;  /* 0x0000003014004986 */ /* 0x0023e2000c101926 */
[----:B------:R-:W-:-:S03]  /*8e30*/  ISETP.LT.AND P4, PT, R30, UR11, !P0 ;  /* 0x0000000b1e007c0c */ /* 0x000fc6000c781270 */
[----:B------:R4:W-:Y:S01]  /*8e40*/  @P1 STG.E desc[UR38][R22.64], R49 ;  /* 0x0000003116001986 */ /* 0x0009e2000c101926 */
[----:B------:R-:W-:-:S03]  /*8e50*/  LEA R30, P1, R31, R40, 0x2 ;  /* 0x000000281f1e7211 */ /* 0x000fc600078210ff */
[----:B------:R5:W-:Y:S01]  /*8e60*/  @P2 STG.E desc[UR38][R24.64], R50 ;  /* 0x0000003218002986 */ /* 0x000be2000c101926 */
[----:B------:R-:W-:Y:S02]  /*8e70*/  LEA.HI.X.SX32 R31, R31, R42, 0x2, P1 ;  /* 0x0000002a1f1f7211 */ /* 0x000fe400008f16ff */
[C---:B------:R-:W-:Y:S01]  /*8e80*/  ISETP.LT.AND P1, PT, R2.reuse, UR11, !P0 ;  /* 0x0000000b02007c0c */ /* 0x040fe2000c721270 */
[----:B------:R-:W-:Y:S01]  /*8e90*/  IMAD R2, R2, UR5, RZ ;  /* 0x0000000502027c24 */ /* 0x000fe2000f8e02ff */
[C-C-:B-1----:R-:W-:Y:S01]  /*8ea0*/  LOP3.LUT R20, R0.reuse, 0x10, R41.reuse, 0xfe, !PT ;  /* 0x0000001000147812 */ /* 0x142fe200078efe29 */
[----:B------:R1:W-:Y:S01]  /*8eb0*/  @P3 STG.E desc[UR38][R26.64], R51 ;  /* 0x000000331a003986 */ /* 0x0003e2000c101926 */
[----:B------:R-:W-:Y:S01]  /*8ec0*/  LOP3.LUT R21, R0, 0x12, R41, 0xfe, !PT ;  /* 0x0000001200157812 */ /* 0x000fe200078efe29 */
[C---:B----4-:R-:W-:Y:S01]  /*8ed0*/  IMAD R23, R39.reuse, UR5, RZ ;  /* 0x0000000527177c24 */ /* 0x050fe2000f8e02ff */
[C---:B------:R-:W-:Y:S01]  /*8ee0*/  ISETP.LT.AND P2, PT, R20.reuse, UR11, !P0 ;  /* 0x0000000b14007c0c */ /* 0x040fe2000c741270 */
[----:B--2---:R2:W-:Y:S01]  /*8ef0*/  @P6 STG.E desc[UR38][R28.64], R52 ;  /* 0x000000341c006986 */ /* 0x0045e2000c101926 */
[----:B------:R-:W-:Y:S01]  /*8f00*/  ISETP.LT.AND P3, PT, R39, UR11, !P0 ;  /* 0x0000000b27007c0c */ /* 0x000fe2000c761270 */
[----:B-----5:R-:W-:Y:S01]  /*8f10*/  IMAD R25, R20, UR5, RZ ;  /* 0x0000000514197c24 */ /* 0x020fe2000f8e02ff */
[----:B------:R-:W-:Y:S01]  /*8f20*/  LEA R20, P6, R2, R40, 0x2 ;  /* 0x0000002802147211 */ /* 0x000fe200078c10ff */
[----:B------:R-:W-:Y:S01]  /*8f30*/  @P4 STG.E desc[UR38][R30.64], R53 ;  /* 0x000000351e004986 */ /* 0x000fe2000c101926 */
[----:B------:R-:W-:-:S02]  /*8f40*/  ISETP.LT.AND P4, PT, R21, UR11, !P0 ;  /* 0x0000000b15007c0c */ /* 0x000fc4000c781270 */
[----:B------:R-:W-:Y:S01]  /*8f50*/  LEA R22, P5, R23, R40, 0x2 ;  /* 0x0000002817167211 */ /* 0x000fe200078a10ff */
[----:B-1----:R-:W-:Y:S01]  /*8f60*/  IMAD R27, R21, UR5, RZ ;  /* 0x00000005151b7c24 */ /* 0x002fe2000f8e02ff */
[----:B------:R-:W-:Y:S01]  /*8f70*/  LEA.HI.X.SX32 R21, R2, R42, 0x2, P6 ;  /* 0x0000002a02157211 */ /* 0x000fe200030f16ff */
[----:B------:R-:W1:Y:S01]  /*8f80*/  LDS.128 R32, [R36] ;  /* 0x0000000024207984 */ /* 0x000e620000000c00 */
[----:B------:R-:W-:Y:S02]  /*8f90*/  LEA R24, P6, R25, R40, 0x2 ;  /* 0x0000002819187211 */ /* 0x000fe400078c10ff */
[-C--:B------:R-:W-:Y:S01]  /*8fa0*/  LEA.HI.X.SX32 R23, R23, R42.reuse, 0x2, P5 ;  /* 0x0000002a17177211 */ /* 0x080fe200028f16ff */
[----:B------:R4:W-:Y:S01]  /*8fb0*/  @P1 STG.E desc[UR38][R20.64], R54 ;  /* 0x0000003614001986 */ /* 0x0009e2000c101926 */
[----:B------:R-:W-:Y:S02]  /*8fc0*/  LEA.HI.X.SX32 R25, R25, R42, 0x2, P6 ;  /* 0x0000002a19197211 */ /* 0x000fe400030f16ff */
[----:B------:R-:W-:Y:S01]  /*8fd0*/  LOP3.LUT R2, R0, 0x14, R41, 0xfe, !PT ;  /* 0x0000001400027812 */ /* 0x000fe200078efe29 */
[----:B------:R5:W-:Y:S01]  /*8fe0*/  @P3 STG.E desc[UR38][R22.64], R55 ;  /* 0x0000003716003986 */ /* 0x000be2000c101926 */
[----:B------:R-:W-:-:S02]  /*8ff0*/  LEA R26, P5, R27, R40, 0x2 ;  /* 0x000000281b1a7211 */ /* 0x000fc400078a10ff */
[--C-:B--2---:R-:W-:Y:S01]  /*9000*/  LOP3.LUT R28, R0, 0x16, R41.reuse, 0xfe, !PT ;  /* 0x00000016001c7812 */ /* 0x104fe200078efe29 */
[----:B---3--:R2:W-:Y:S01]  /*9010*/  @P2 STG.E desc[UR38][R24.64], R16 ;  /* 0x0000001018002986 */ /* 0x0085e2000c101926 */
[C---:B------:R-:W-:Y:S01]  /*9020*/  ISETP.LT.AND P2, PT, R2.reuse, UR11, !P0 ;  /* 0x0000000b02007c0c */ /* 0x040fe2000c741270 */
[----:B------:R-:W-:Y:S01]  /*9030*/  IMAD R2, R2, UR5, RZ ;  /* 0x0000000502027c24 */ /* 0x000fe2000f8e02ff */
[--C-:B------:R-:W-:Y:S02]  /*9040*/  LOP3.LUT R29, R0, 0x1a, R41.reuse, 0xfe, !PT ;  /* 0x0000001a001d7812 */ /* 0x100fe400078efe29 */
[----:B------:R-:W-:Y:S02]  /*9050*/  LEA.HI.X.SX32 R27, R27, R42, 0x2, P5 ;  /* 0x0000002a1b1b7211 */ /* 0x000fe400028f16ff */
[----:B----4-:R-:W-:Y:S02]  /*9060*/  LEA R20, P1, R2, R40, 0x2 ;  /* 0x0000002802147211 */ /* 0x010fe400078210ff */
[----:B------:R-:W-:Y:S01]  /*9070*/  LOP3.LUT R30, R0, 0x18, R41, 0xfe, !PT ;  /* 0x00000018001e7812 */ /* 0x000fe200078efe29 */
[----:B------:R3:W-:Y:S01]  /*9080*/  @P4 STG.E desc[UR38][R26.64], R17 ;  /* 0x000000111a004986 */ /* 0x0007e2000c101926 */
[C---:B------:R-:W-:Y:S01]  /*9090*/  ISETP.LT.AND P3, PT, R28.reuse, UR11, !P0 ;  /* 0x0000000b1c007c0c */ /* 0x040fe2000c761270 */
[----:B------:R-:W-:Y:S01]  /*90a0*/  IMAD R28, R28, UR5, RZ ;  /* 0x000000051c1c7c24 */ /* 0x000fe2000f8e02ff */
[----:B------:R-:W-:Y:S01]  /*90b0*/  LEA.HI.X.SX32 R21, R2, R42, 0x2, P1 ;  /* 0x0000002a02157211 */ /* 0x000fe200008f16ff */
[----:B------:R-:W-:Y:S01]  /*90c0*/  IMAD R2, R29, UR5, RZ ;  /* 0x000000051d027c24 */ /* 0x000fe2000f8e02ff */
[C---:B------:R-:W-:Y:S01]  /*90d0*/  ISETP.LT.AND P4, PT, R30.reuse, UR11, !P0 ;  /* 0x0000000b1e007c0c */ /* 0x040fe2000c781270 */
[----:B-----5:R-:W-:Y:S01]  /*90e0*/  IMAD R23, R30, UR5, RZ ;  /* 0x000000051e177c24 */ /* 0x020fe2000f8e02ff */
[-C--:B--2---:R-:W-:Y:S01]  /*90f0*/  LEA R16, P5, R28, R40.reuse, 0x2 ;  /* 0x000000281c107211 */ /* 0x084fe200078a10ff */
[----:B------:R2:W-:Y:S01]  /*9100*/  @P2 STG.E desc[UR38][R20.64], R18 ;  /* 0x0000001214002986 */ /* 0x0005e2000c101926 */
[----:B------:R-:W-:-:S02]  /*9110*/  LEA R24, P2, R2, R40, 0x2 ;  /* 0x0000002802187211 */ /* 0x000fc400078410ff */
[----:B------:R-:W-:Y:S02]  /*9120*/  ISETP.LT.AND P1, PT, R29, UR11, !P0 ;  /* 0x0000000b1d007c0c */ /* 0x000fe4000c721270 */
[--C-:B---3--:R-:W-:Y:S02]  /*9130*/  LOP3.LUT R26, R0, 0x1c, R41.reuse, 0xfe, !PT ;  /* 0x0000001c001a7812 */ /* 0x108fe400078efe29 */
[C---:B------:R-:W-:Y:S02]  /*9140*/  LEA R22, P6, R23.reuse, R40, 0x2 ;  /* 0x0000002817167211 */ /* 0x040fe400078c10ff */
[-C--:B------:R-:W-:Y:S02]  /*9150*/  LEA.HI.X.SX32 R17, R28, R42.reuse, 0x2, P5 ;  /* 0x0000002a1c117211 */ /* 0x080fe400028f16ff */
[-C--:B------:R-:W-:Y:S01]  /*9160*/  LEA.HI.X.SX32 R25, R2, R42.reuse, 0x2, P2 ;  /* 0x0000002a02197211 */ /* 0x080fe200010f16ff */
[C---:B------:R-:W-:Y:S01]  /*9170*/  IMAD R2, R26.reuse, UR5, RZ ;  /* 0x000000051a027c24 */ /* 0x040fe2000f8e02ff */
[----:B------:R-:W-:Y:S01]  /*9180*/  ISETP.LT.AND P2, PT, R26, UR11, !P0 ;  /* 0x0000000b1a007c0c */ /* 0x000fe2000c741270 */
[----:B------:R3:W-:Y:S01]  /*9190*/  @P3 STG.E desc[UR38][R16.64], R19 ;  /* 0x0000001310003986 */ /* 0x0007e2000c101926 */
[----:B------:R-:W-:Y:S01]  /*91a0*/  LEA.HI.X.SX32 R23, R23, R42, 0x2, P6 ;  /* 0x0000002a17177211 */ /* 0x000fe200030f16ff */
[----:B--2---:R-:W-:Y:S01]  /*91b0*/  IMAD R21, R37, UR5, RZ ;  /* 0x0000000525157c24 */ /* 0x004fe2000f8e02ff */
[----:B------:R-:W-:-:S03]  /*91c0*/  LOP3.LUT R18, R0, 0x20, R41, 0xfe, !PT ;  /* 0x0000002000127812 */ /* 0x000fc600078efe29 */
[----:B-1----:R1:W-:Y:S01]  /*91d0*/  @P4 STG.E desc[UR38][R22.64], R32 ;  /* 0x0000002016004986 */ /* 0x0023e2000c101926 */
[----:B------:R-:W-:-:S03]  /*91e0*/  ISETP.LT.AND P3, PT, R18, UR11, !P0 ;  /* 0x0000000b12007c0c */ /* 0x000fc6000c761270 */
[----:B------:R2:W-:Y:S01]  /*91f0*/  @P1 STG.E desc[UR38][R24.64], R33 ;  /* 0x0000002118001986 */ /* 0x0005e2000c101926 */
[----:B------:R-:W-:Y:S02]  /*9200*/  ISETP.LT.AND P1, PT, R37, UR11, !P0 ;  /* 0x0000000b25007c0c */ /* 0x000fe4000c721270 */
[----:B---3--:R-:W-:Y:S01]  /*9210*/  LOP3.LUT R19, R0, 0x22, R41, 0xfe, !PT ;  /* 0x0000002200137812 */ /* 0x008fe200078efe29 */
[----:B------:R-:W3:Y:S01]  /*9220*/  LDS.128 R36, [R36+0x1000] ;  /* 0x0010000024247984 */ /* 0x000ee20000000c00 */
[----:B------:R-:W-:Y:S01]  /*9230*/  LEA R16, P5, R2, R40, 0x2 ;  /* 0x0000002802107211 */ /* 0x000fe200078a10ff */
[----:B-1----:R-:W-:-:S03]  /*9240*/  IMAD R23, R18, UR5, RZ ;  /* 0x0000000512177c24 */ /* 0x002fc6000f8e02ff */
[----:B------:R-:W-:Y:S01]  /*9250*/  LEA.HI.X.SX32 R17, R2, R42, 0x2, P5 ;  /* 0x0000002a02117211 */ /* 0x000fe200028f16ff */
[----:B------:R-:W-:Y:S01]  /*9260*/  IMAD R2, R19, UR5, RZ ;  /* 0x0000000513027c24 */ /* 0x000fe2000f8e02ff */
[-C--:B------:R-:W-:Y:S02]  /*9270*/  LEA R18, P4, R21, R40.reuse, 0x2 ;  /* 0x0000002815127211 */ /* 0x080fe400078810ff */
[-C--:B------:R-:W-:Y:S01]  /*9280*/  LEA R20, P6, R23, R40.reuse, 0x2 ;  /* 0x0000002817147211 */ /* 0x080fe200078c10ff */
[----:B------:R1:W-:Y:S01]  /*9290*/  @P2 STG.E desc[UR38][R16.64], R34 ;  /* 0x0000002210002986 */ /* 0x0003e2000c101926 */
[----:B------:R-:W-:Y:S02]  /*92a0*/  LEA R22, P2, R2, R40, 0x2 ;  /* 0x0000002802167211 */ /* 0x000fe400078410ff */
[----:B--2---:R-:W-:Y:S02]  /*92b0*/  LOP3.LUT R24, R0, 0x24, R41, 0xfe, !PT ;  /* 0x0000002400187812 */ /* 0x004fe400078efe29 */
[----:B------:R-:W-:-:S02]  /*92c0*/  ISETP.LT.AND P5, PT, R19, UR11, !P0 ;  /* 0x0000000b13007c0c */ /* 0x000fc4000c7a1270 */
[-C--:B------:R-:W-:Y:S02]  /*92d0*/  LEA.HI.X.SX32 R19, R21, R42.reuse, 0x2, P4 ;  /* 0x0000002a15137211 */ /* 0x080fe400020f16ff */
[-C--:B------:R-:W-:Y:S02]  /*92e0*/  LEA.HI.X.SX32 R21, R23, R42.reuse, 0x2, P6 ;  /* 0x0000002a17157211 */ /* 0x080fe400030f16ff */
[----:B------:R-:W-:Y:S01]  /*92f0*/  LEA.HI.X.SX32 R23, R2, R42, 0x2, P2 ;  /* 0x0000002a02177211 */ /* 0x000fe200010f16ff */
[C---:B------:R-:W-:Y:S01]  /*9300*/  IMAD R2, R24.reuse, UR5, RZ ;  /* 0x0000000518027c24 */ /* 0x040fe2000f8e02ff */
[----:B------:R-:W-:Y:S01]  /*9310*/  ISETP.LT.AND P4, PT, R24, UR11, !P0 ;  /* 0x0000000b18007c0c */ /* 0x000fe2000c781270 */
[----:B------:R2:W-:Y:S01]  /*9320*/  @P1 STG.E desc[UR38][R18.64], R35 ;  /* 0x0000002312001986 */ /* 0x0005e2000c101926 */
[--C-:B-1----:R-:W-:Y:S02]  /*9330*/  LOP3.LUT R17, R0, 0x26, R41.reuse, 0xfe, !PT ;  /* 0x0000002600117812 */ /* 0x102fe400078efe29 */
[----:B------:R-:W-:Y:S01]  /*9340*/  LEA R16, P2, R2, R40, 0x2 ;  /* 0x0000002802107211 */ /* 0x000fe200078410ff */
[----:B------:R1:W-:Y:S01]  /*9350*/  @P3 STG.E desc[UR38][R20.64], R12 ;  /* 0x0000000c14003986 */ /* 0x0003e2000c101926 */
[----:B------:R-:W-:-:S02]  /*9360*/  LOP3.LUT R25, R0, 0x2a, R41, 0xfe, !PT ;  /* 0x0000002a00197812 */ /* 0x000fc400078efe29 */
[C---:B------:R-:W-:Y:S01]  /*9370*/  ISETP.LT.AND P1, PT, R17.reuse, UR11, !P0 ;  /* 0x0000000b11007c0c */ /* 0x040fe2000c721270 */
[----:B------:R4:W-:Y:S01]  /*9380*/  @P5 STG.E desc[UR38][R22.64], R13 ;  /* 0x0000000d16005986 */ /* 0x0009e2000c101926 */
[C-C-:B------:R-:W-:Y:S02]  /*9390*/  LOP3.LUT R24, R0.reuse, 0x2c, R41.reuse, 0xfe, !PT ;  /* 0x0000002c00187812 */ /* 0x140fe400078efe29 */
[----:B--2---:R-:W-:Y:S01]  /*93a0*/  LOP3.LUT R18, R0, 0x28, R41, 0xfe, !PT ;  /* 0x0000002800127812 */ /* 0x004fe200078efe29 */
[----:B------:R-:W-:Y:S01]  /*93b0*/  IMAD R19, R17, UR5, RZ ;  /* 0x0000000511137c24 */ /* 0x000fe2000f8e02ff */
[----:B------:R-:W-:Y:S02]  /*93c0*/  LEA.HI.X.SX32 R17, R2, R42, 0x2, P2 ;  /* 0x0000002a02117211 */ /* 0x000fe400010f16ff */
[C---:B------:R-:W-:Y:S01]  /*93d0*/  ISETP.LT.AND P3, PT, R18.reuse, UR11, !P0 ;  /* 0x0000000b12007c0c */ /* 0x040fe2000c761270 */
[----:B------:R-:W-:Y:S01]  /*93e0*/  IMAD R2, R18, UR5, RZ ;  /* 0x0000000512027c24 */ /* 0x000fe2000f8e02ff */
[-C--:B-1----:R-:W-:Y:S01]  /*93f0*/  LEA R12, P6, R19, R40.reuse, 0x2 ;  /* 0x00000028130c7211 */ /* 0x082fe200078c10ff */
[C---:B------:R-:W-:Y:S01]  /*9400*/  IMAD R21, R25.reuse, UR5, RZ ;  /* 0x0000000519157c24 */ /* 0x040fe2000f8e02ff */
[----:B------:R-:W-:Y:S01]  /*9410*/  ISETP.LT.AND P2, PT, R25, UR11, !P0 ;  /* 0x0000000b19007c0c */ /* 0x000fe2000c741270 */
[----:B------:R1:W-:Y:S01]  /*9420*/  @P4 STG.E desc[UR38][R16.64], R14 ;  /* 0x0000000e10004986 */ /* 0x0003e2000c101926 */
[----:B----4-:R-:W-:Y:S01]  /*9430*/  IMAD R23, R24, UR5, RZ ;  /* 0x0000000518177c24 */ /* 0x010fe2000f8e02ff */
[----:B------:R-:W-:-:S02]  /*9440*/  LEA R18, P4, R2, R40, 0x2 ;  /* 0x0000002802127211 */ /* 0x000fc400078810ff */
[----:B------:R-:W-:Y:S02]  /*9450*/  LEA.HI.X.SX32 R13, R19, R42, 0x2, P6 ;  /* 0x0000002a130d7211 */ /* 0x000fe400030f16ff */
[----:B------:R-:W-:Y:S02]  /*9460*/  ISETP.LT.AND P6, PT, R24, UR11, !P0 ;  /* 0x0000000b18007c0c */ /* 0x000fe4000c7c1270 */
[----:B------:R-:W-:Y:S01]  /*9470*/  LEA R20, P5, R21, R40, 0x2 ;  /* 0x0000002815147211 */ /* 0x000fe200078a10ff */
[----:B------:R2:W-:Y:S01]  /*9480*/  @P1 STG.E desc[UR38][R12.64], R15 ;  /* 0x0000000f0c001986 */ /* 0x0005e2000c101926 */
[----:B------:R-:W-:Y:S02]  /*9490*/  LEA.HI.X.SX32 R19, R2, R42, 0x2, P4 ;  /* 0x0000002a02137211 */ /* 0x000fe400020f16ff */
[----:B------:R-:W-:Y:S02]  /*94a0*/  LEA R22, P4, R23, R40, 0x2 ;  /* 0x0000002817167211 */ /* 0x000fe400078810ff */
[----:B------:R-:W-:Y:S01]  /*94b0*/  LEA.HI.X.SX32 R21, R21, R42, 0x2, P5 ;  /* 0x0000002a15157211 */ /* 0x000fe200028f16ff */
[----:B------:R-:W-:Y:S01]  /*94c0*/  @P3 STG.E desc[UR38][R18.64], R8 ;  /* 0x0000000812003986 */ /* 0x000fe2000c101926 */
[----:B-1----:R-:W-:-:S02]  /*94d0*/  LOP3.LUT R14, R0, 0x30, R41, 0xfe, !PT ;  /* 0x00000030000e7812 */ /* 0x002fc400078efe29 */
[----:B------:R-:W-:Y:S01]  /*94e0*/  LEA.HI.X.SX32 R23, R23, R42, 0x2, P4 ;  /* 0x0000002a17177211 */ /* 0x000fe200020f16ff */
[----:B------:R1:W-:Y:S01]  /*94f0*/  @P2 STG.E desc[UR38][R20.64], R9 ;  /* 0x0000000914002986 */ /* 0x0003e2000c101926 */
[----:B------:R-:W-:Y:S02]  /*9500*/  LOP3.LUT R2, R0, 0x32, R41, 0xfe, !PT ;  /* 0x0000003200027812 */ /* 0x000fe400078efe29 */
[C---:B------:R-:W-:Y:S01]  /*9510*/  ISETP.LT.AND P4, PT, R3.reuse, UR11, !P0 ;  /* 0x0000000b03007c0c */ /* 0x040fe2000c781270 */
[----:B------:R-:W-:Y:S01]  /*9520*/  IMAD R3, R3, UR5, RZ ;  /* 0x0000000503037c24 */ /* 0x000fe2000f8e02ff */
[----:B------:R-:W-:Y:S01]  /*9530*/  ISETP.LT.AND P5, PT, R14, UR11, !P0 ;  /* 0x0000000b0e007c0c */ /* 0x000fe2000c7a1270 */
[----:B------:R4:W-:Y:S01]  /*9540*/  @P6 STG.E desc[UR38][R22.64], R10 ;  /* 0x0000000a16006986 */ /* 0x0009e2000c101926 */
[C---:B------:R-:W-:Y:S01]  /*9550*/  ISETP.LT.AND P6, PT, R2.reuse, UR11, !P0 ;  /* 0x0000000b02007c0c */ /* 0x040fe2000c7c1270 */
[----:B--2---:R-:W-:Y:S01]  /*9560*/  IMAD R13, R2, UR5, RZ ;  /* 0x00000005020d7c24 */ /* 0x004fe2000f8e02ff */
[----:B------:R-:W-:-:S02]  /*9570*/  LEA R2, P1, R3, R40, 0x2 ;  /* 0x0000002803027211 */ /* 0x000fc400078210ff */
[--C-:B------:R-:W-:Y:S01]  /*9580*/  LOP3.LUT R17, R0, 0x3c, R41.reuse, 0xfe, !PT ;  /* 0x0000003c00117812 */ /* 0x100fe200078efe29 */
[----:B-1----:R-:W-:Y:S01]  /*9590*/  IMAD R9, R14, UR5, RZ ;  /* 0x000000050e097c24 */ /* 0x002fe2000f8e02ff */
[----:B------:R-:W-:Y:S02]  /*95a0*/  LEA.HI.X.SX32 R3, R3, R42, 0x2, P1 ;  /* 0x0000002a03037211 */ /* 0x000fe400008f16ff */
[C-C-:B------:R-:W-:Y:S02]  /*95b0*/  LOP3.LUT R24, R0.reuse, 0x3a, R41.reuse, 0xfe, !PT ;  /* 0x0000003a00187812 */ /* 0x140fe400078efe29 */
[C---:B------:R-:W-:Y:S01]  /*95c0*/  LEA R8, P2, R9.reuse, R40, 0x2 ;  /* 0x0000002809087211 */ /* 0x040fe200078410ff */
[----:B------:R1:W-:Y:S01]  /*95d0*/  @P4 STG.E desc[UR38][R2.64], R11 ;  /* 0x0000000b02004986 */ /* 0x0003e2000c101926 */
[----:B------:R-:W-:Y:S02]  /*95e0*/  LOP3.LUT R16, R0, 0x38, R41, 0xfe, !PT ;  /* 0x0000003800107812 */ /* 0x000fe400078efe29 */
[----:B------:R-:W-:-:S02]  /*95f0*/  LEA.HI.X.SX32 R9, R9, R42, 0x2, P2 ;  /* 0x0000002a09097211 */ /* 0x000fc400010f16ff */
[C-C-:B----4-:R-:W-:Y:S02]  /*9600*/  LOP3.LUT R10, R0.reuse, 0x36, R41.reuse, 0xfe, !PT ;  /* 0x00000036000a7812 */ /* 0x150fe400078efe29 */
[C---:B------:R-:W-:Y:S01]  /*9610*/  LEA R12, P3, R13.reuse, R40, 0x2 ;  /* 0x000000280d0c7211 */ /* 0x040fe200078610ff */
[----:B------:R2:W-:Y:S01]  /*9620*/  @P5 STG.E desc[UR38][R8.64], R4 ;  /* 0x0000000408005986 */ /* 0x0005e2000c101926 */
[----:B------:R-:W-:Y:S02]  /*9630*/  LOP3.LUT R0, R0, 0x34, R41, 0xfe, !PT ;  /* 0x0000003400007812 */ /* 0x000fe400078efe29 */
[----:B------:R-:W-:Y:S01]  /*9640*/  LEA.HI.X.SX32 R13, R13, R42, 0x2, P3 ;  /* 0x0000002a0d0d7211 */ /* 0x000fe200018f16ff */
[----:B-1----:R-:W-:Y:S01]  /*9650*/  IMAD R11, R24, UR5, RZ ;  /* 0x00000005180b7c24 */ /* 0x002fe2000f8e02ff */
[C---:B------:R-:W-:Y:S01]  /*9660*/  ISETP.LT.AND P5, PT, R0.reuse, UR11, !P0 ;  /* 0x0000000b00007c0c */ /* 0x040fe2000c7a1270 */
[----:B------:R-:W-:Y:S01]  /*9670*/  IMAD R0, R0, UR5, RZ ;  /* 0x0000000500007c24 */ /* 0x000fe2000f8e02ff */
[C---:B------:R-:W-:Y:S01]  /*9680*/  ISETP.LT.AND P4, PT, R10.reuse, UR11, !P0 ;  /* 0x0000000b0a007c0c */ /* 0x040fe2000c781270 */
[----:B------:R-:W-:Y:S01]  /*9690*/  IMAD R10, R10, UR5, RZ ;  /* 0x000000050a0a7c24 */ /* 0x000fe2000f8e02ff */
[----:B------:R1:W-:Y:S01]  /*96a0*/  @P6 STG.E desc[UR38][R12.64], R5 ;  /* 0x000000050c006986 */ /* 0x0003e2000c101926 */
[C---:B------:R-:W-:Y:S01]  /*96b0*/  ISETP.LT.AND P3, PT, R16.reuse, UR11, !P0 ;  /* 0x0000000b10007c0c */ /* 0x040fe2000c761270 */
[----:B------:R-:W-:Y:S01]  /*96c0*/  IMAD R16, R16, UR5, RZ ;  /* 0x0000000510107c24 */ /* 0x000fe2000f8e02ff */
[----:B------:R-:W-:-:S02]  /*96d0*/  LEA R14, P6, R0, R40, 0x2 ;  /* 0x00000028000e7211 */ /* 0x000fc400078c10ff */
[----:B------:R-:W-:Y:S02]  /*96e0*/  LEA R2, P1, R10, R40, 0x2 ;  /* 0x000000280a027211 */ /* 0x000fe400078210ff */
[-C--:B------:R-:W-:Y:S01]  /*96f0*/  LEA.HI.X.SX32 R15, R0, R42.reuse, 0x2, P6 ;  /* 0x0000002a000f7211 */ /* 0x080fe200030f16ff */
[----:B------:R-:W-:Y:S01]  /*9700*/  IMAD R0, R43, UR5, RZ ;  /* 0x000000052b007c24 */ /* 0x000fe2000f8e02ff */
[----:B------:R-:W-:Y:S02]  /*9710*/  LEA.HI.X.SX32 R3, R10, R42, 0x2, P1 ;  /* 0x0000002a0a037211 */ /* 0x000fe400008f16ff */
[-C--:B--2---:R-:W-:Y:S01]  /*9720*/  LEA R4, P6, R16, R40.reuse, 0x2 ;  /* 0x0000002810047211 */ /* 0x084fe200078c10ff */
[----:B-1----:R-:W-:Y:S01]  /*9730*/  IMAD R12, R17, UR5, RZ ;  /* 0x00000005110c7c24 */ /* 0x002fe2000f8e02ff */
[----:B------:R-:W-:Y:S01]  /*9740*/  LEA R8, P1, R11, R40, 0x2 ;  /* 0x000000280b087211 */ /* 0x000fe200078210ff */
[----:B------:R1:W-:Y:S01]  /*9750*/  @P5 STG.E desc[UR38][R14.64], R6 ;  /* 0x000000060e005986 */ /* 0x0003e2000c101926 */
[----:B------:R-:W-:-:S02]  /*9760*/  ISETP.LT.AND P2, PT, R24, UR11, !P0 ;  /* 0x0000000b18007c0c */ /* 0x000fc4000c741270 */
[-C--:B------:R-:W-:Y:S01]  /*9770*/  LEA.HI.X.SX32 R5, R16, R42.reuse, 0x2, P6 ;  /* 0x0000002a10057211 */ /* 0x080fe200030f16ff */
[----:B------:R1:W-:Y:S01]  /*9780*/  @P4 STG.E desc[UR38][R2.64], R7 ;  /* 0x0000000702004986 */ /* 0x0003e2000c101926 */
[----:B------:R-:W-:Y:S02]  /*9790*/  LEA.HI.X.SX32 R9, R11, R42, 0x2, P1 ;  /* 0x0000002a0b097211 */ /* 0x000fe400008f16ff */
[C---:B------:R-:W-:Y:S01]  /*97a0*/  LEA R10, P6, R12.reuse, R40, 0x2 ;  /* 0x000000280c0a7211 */ /* 0x040fe200078c10ff */
[----:B---3--:R1:W-:Y:S01]  /*97b0*/  @P3 STG.E desc[UR38][R4.64], R36 ;  /* 0x0000002404003986 */ /* 0x0083e2000c101926 */
[----:B------:R-:W-:Y:S02]  /*97c0*/  ISETP.LT.AND P1, PT, R17, UR11, !P0 ;  /* 0x0000000b11007c0c */ /* 0x000fe4000c721270 */
[----:B------:R-:W-:Y:S02]  /*97d0*/  ISETP.LT.AND P0, PT, R43, UR11, !P0 ;  /* 0x0000000b2b007c0c */ /* 0x000fe4000c701270 */
[----:B------:R-:W-:Y:S01]  /*97e0*/  LEA.HI.X.SX32 R11, R12, R42, 0x2, P6 ;  /* 0x0000002a0c0b7211 */ /* 0x000fe200030f16ff */
[----:B------:R1:W-:Y:S01]  /*97f0*/  @P2 STG.E desc[UR38][R8.64], R37 ;  /* 0x0000002508002986 */ /* 0x0003e2000c101926 */
[----:B------:R-:W-:-:S04]  /*9800*/  LEA R12, P6, R0, R40, 0x2 ;  /* 0x00000028000c7211 */ /* 0x000fc800078c10ff */
[----:B------:R-:W-:-:S03]  /*9810*/  LEA.HI.X.SX32 R13, R0, R42, 0x2, P6 ;  /* 0x0000002a000d7211 */ /* 0x000fc600030f16ff */
[----:B------:R1:W-:Y:S04]  /*9820*/  @P1 STG.E desc[UR38][R10.64], R38 ;  /* 0x000000260a001986 */ /* 0x0003e8000c101926 */
[----:B------:R1:W-:Y:S01]  /*9830*/  @P0 STG.E desc[UR38][R12.64], R39 ;  /* 0x000000270c000986 */ /* 0x0003e2000c101926 */
[----:B------:R-:W-:Y:S06]  /*9840*/  BAR.SYNC.DEFER_BLOCKING 0x0 ;  /* 0x0000000000007b1d */ /* 0x000fec0000010000 */
[----:B------:R-:W-:Y:S05]  /*9850*/  BRA.U UP0, `(.L_x_19) ;  /* 0x00000001009c7547 */ /* 0x000fea000b800000 */
[----:B------:R-:W2:Y:S01]  /*9860*/  S2UR UR5, SR_CgaCtaId ;  /* 0x00000000000579c3 */ /* 0x000ea20000008800 */
[----:B------:R-:W-:Y:S01]  /*9870*/  NOP ;  /* 0x0000000000007918 */ /* 0x000fe20000000000 */
[----:B------:R-:W-:Y:S01]  /*9880*/  UMOV UR4, 0x50 ;  /* 0x0000005000047882 */ /* 0x000fe20000000000 */
[----:B------:R-:W-:Y:S02]  /*9890*/  IMAD.U32 R0, RZ, RZ, UR22 ;  /* 0x00000016ff007e24 */ /* 0x000fe4000f8e00ff */
[----:B-1----:R-:W-:-:S03]  /*98a0*/  IMAD.MOV.U32 R3, RZ, RZ, 0x1 ;  /* 0x00000001ff037424 */ /* 0x002fc600078e00ff */
[----:B------:R-:W-:-:S04]  /*98b0*/  LOP3.LUT R0, R0, 0xffff, RZ, 0xc0, !PT ;  /* 0x0000ffff00007812 */ /* 0x000fc800078ec0ff */
[----:B------:R-:W-:-:S05]  /*98c0*/  SHF.R.U32.HI R0, RZ, 0x5, R0 ;  /* 0x00000005ff007819 */ /* 0x000fca0000011600 */
[----:B------:R-:W-:Y:S01]  /*98d0*/  VIADD R2, R0, 0x10 ;  /* 0x0000001000027836 */ /* 0x000fe20000000000 */
[----:B------:R-:W-:Y:S01]  /*98e0*/  SHF.L.U32 R0, R3, R0, RZ ;  /* 0x0000000003007219 */ /* 0x000fe200000006ff */
[----:B--2---:R-:W-:-:S03]  /*98f0*/  ULEA UR6, UR5, UR4, 0x18 ;  /* 0x0000000405067291 */ /* 0x004fc6000f8ec0ff */
[----:B------:R-:W-:-:S04]  /*9900*/  SHF.L.U32 R3, R3, R2, RZ ;  /* 0x0000000203037219 */ /* 0x000fc800000006ff */
[----:B------:R-:W-:Y:S02]  /*9910*/  LOP3.LUT R0, R3, R0, RZ, 0xfc, !PT ;  /* 0x0000000003007212 */ /* 0x000fe400078efcff */
[----:B------:R-:W1:Y:S02]  /*9920*/  LDS R5, [UR6] ;  /* 0x00000006ff057984 */ /* 0x000e640008000800 */
[C---:B------:R-:W-:Y:S02]  /*9930*/  LOP3.LUT R2, R0.reuse, 0xffff, RZ, 0xc0, !PT ;  /* 0x0000ffff00027812 */ /* 0x040fe400078ec0ff */
[----:B-1----:R-:W-:-:S04]  /*9940*/  LOP3.LUT R3, R0, 0xffff, R5, 0x80, !PT ;  /* 0x0000ffff00037812 */ /* 0x002fc800078e8005 */
[----:B------:R-:W-:-:S13]  /*9950*/  ISETP.NE.AND P0, PT, R3, R2, PT ;  /* 0x000000020300720c */ /* 0x000fda0003f05270 */
[----:B------:R-:W-:Y:S05]  /*9960*/  @P0 BRA `(.L_x_20) ;  /* 0x0000000000500947 */ /* 0x000fea0003800000 */
[----:B------:R-:W-:Y:S02]  /*9970*/  SHF.R.U32.HI R5, RZ, 0x10, R5 ;  /* 0x00000010ff057819 */ /* 0x000fe40000011605 */
[----:B------:R-:W-:-:S04]  /*9980*/  SHF.R.U32.HI R2, RZ, 0x10, R0 ;  /* 0x00000010ff027819 */ /* 0x000fc80000011600 */
[----:B------:R-:W-:-:S04]  /*9990*/  LOP3.LUT R5, R5, R2, RZ, 0xc0, !PT ;  /* 0x0000000205057212 */ /* 0x000fc800078ec0ff */
[----:B------:R-:W-:-:S13]  /*99a0*/  ISETP.NE.AND P0, PT, R5, R2, PT ;  /* 0x000000020500720c */ /* 0x000fda0003f05270 */
[----:B------:R-:W-:Y:S05]  /*99b0*/  @P0 BRA `(.L_x_21) ;  /* 0x0000000000300947 */ /* 0x000fea0003800000 */
[----:B------:R-:W-:Y:S01]  /*99c0*/  R2UR UR4, R0 ;  /* 0x00000000000472ca */ /* 0x000fe200000e0000 */
[----:B------:R-:W-:Y:S01]  /*99d0*/  VOTEU.ANY UR5, UPT, PT ;  /* 0x0000000000057886 */ /* 0x000fe200038e0100 */
[----:B------:R-:W1:Y:S01]  /*99e0*/  S2R R0, SR_LANEID ;  /* 0x0000000000007919 */ /* 0x000e620000000000 */
[----:B------:R-:W-:-:S10]  /*99f0*/  UFLO.U32 UR5, UR5 ;  /* 0x00000005000572bd */ /* 0x000fd400080e0000 */
[----:B------:R-:W-:-:S06]  /*9a00*/  ULOP3.LUT UR4, URZ, UR4, URZ, 0x33, !UPT ;  /* 0x00000004ff047292 */ /* 0x000fcc000f8e33ff */
[----:B------:R-:W-:-:S04]  /*9a10*/  IMAD.U32 R2, RZ, RZ, UR4 ;  /* 0x00000004ff027e24 */ /* 0x000fc8000f8e00ff */
[----:B------:R-:W2:Y:S02]  /*9a20*/  REDUX UR7, R2 ;  /* 0x00000000020773c4 */ /* 0x000ea40000000000 */
[----:B------:R3:W-:Y:S01]  /*9a30*/  UTCATOMSWS.AND URZ, UR4 ;  /* 0x0000000400ff79e3 */ /* 0x0007e20008000000 */
[----:B-1----:R-:W-:Y:S01]  /*9a40*/  ISETP.EQ.U32.AND P0, PT, R0, UR5, PT ;  /* 0x0000000500007c0c */ /* 0x002fe2000bf02070 */
[----:B--2---:R-:W-:-:S12]  /*9a50*/  IMAD.U32 R0, RZ, RZ, UR7 ;  /* 0x00000007ff007e24 */ /* 0x004fd8000f8e00ff */
[----:B------:R3:W-:Y:S01]  /*9a60*/  @P0 ATOMS.AND RZ, [UR6], R0 ;  /* 0x00000000ffff098c */ /* 0x0007e2000a800006 */
[----:B------:R-:W-:Y:S05]  /*9a70*/  BRA `(.L_x_19) ;  /* 0x0000000000147947 */ /* 0x000fea0003800000 */
.L_x_21:
[----:B------:R-:W-:-:S07]  /*9a80*/  MOV R2, 0x9aa0 ;  /* 0x00009aa000027802 */ /* 0x000fce0000000f00 */
[----:B------:R-:W-:Y:S05]  /*9a90*/  CALL.REL.NOINC `($__internal_0_$__cuda_sm10x_tcgen05_guardrail_trap_col_being_dealloced_not_returned_by_alloc) ;  /* 0x00000000005c7944 */ /* 0x000fea0003c00000 */
[----:B------:R-:W-:Y:S05]  /*9aa0*/  BRA `(.L_x_19) ;  /* 0x0000000000087947 */ /* 0x000fea0003800000 */
.L_x_20:
[----:B------:R-:W-:-:S07]  /*9ab0*/  MOV R2, 0x9ad0 ;  /* 0x00009ad000027802 */ /* 0x000fce0000000f00 */
[----:B------:R-:W-:Y:S05]  /*9ac0*/  CALL.REL.NOINC `($__internal_2_$__cuda_sm10x_tcgen05_guardrail_trap_unallocated_columns_being_dealloced) ;  /* 0x0000000000687944 */ /* 0x000fea0003c00000 */
.L_x_19:
[----:B------:R-:W-:Y:S01]  /*9ad0*/  NOP ;  /* 0x0000000000007918 */ /* 0x000fe20000000000 */
[----:B---3--:R-:W-:Y:S05]  /*9ae0*/  EXIT ;  /* 0x000000000000794d */ /* 0x008fea0003800000 */
.L_x_7:
[----:B------:R-:W-:-:S07]  /*9af0*/  IMAD.MOV.U32 R3, RZ, RZ, R2 ;  /* 0x000000ffff037224 */ /* 0x000fce00078e0002 */
.L_x_22:
[----:B-1----:R1:W2:Y:S02]  /*9b00*/  SYNCS.PHASECHK.TRANS64.TRYWAIT P1, [R7+URZ], R3 ;  /* 0x00000003070075a7 */ /* 0x0022a400080211ff */
[----:B--2---:R-:W-:Y:S05]  /*9b10*/  @!P1 NANOSLEEP.SYNCS 0x989680 ;  /* 0x009896800000995d */ /* 0x004fea0003900000 */
[----:B------:R-:W2:Y:S02]  /*9b20*/  @!P1 SYNCS.PHASECHK.TRANS64 P1, [R7+URZ], R3 ;  /* 0x00000003070095a7 */ /* 0x000ea400080210ff */
[----:B--2---:R-:W-:Y:S05]  /*9b30*/  @!P1 BRA `(.L_x_22) ;  /* 0xfffffffc00f09947 */ /* 0x004fea000383ffff */
[----:B------:R-:W-:Y:S05]  /*9b40*/  BRA `(.L_x_6) ;  /* 0xffffff6400f47947 */ /* 0x000fea000383ffff */
.L_x_10:
[----:B------:R-:W-:-:S07]  /*9b50*/  IMAD.MOV.U32 R3, RZ, RZ, R2 ;  /* 0x000000ffff037224 */ /* 0x000fce00078e0002 */
.L_x_23:
[----:B-1----:R1:W2:Y:S02]  /*9b60*/  SYNCS.PHASECHK.TRANS64.TRYWAIT P0, [R9+URZ], R3 ;  /* 0x00000003090075a7 */ /* 0x0022a400080011ff */
[----:B--2---:R-:W-:Y:S05]  /*9b70*/  @!P0 NANOSLEEP.SYNCS 0x989680 ;  /* 0x009896800000895d */ /* 0x004fea0003900000 */
[----:B------:R-:W2:Y:S02]  /*9b80*/  @!P0 SYNCS.PHASECHK.TRANS64 P0, [R9+URZ], R3 ;  /* 0x00000003090085a7 */ /* 0x000ea400080010ff */
[----:B--2---:R-:W-:Y:S05]  /*9b90*/  @!P0 BRA `(.L_x_23) ;  /* 0xfffffffc00f08947 */ /* 0x004fea000383ffff */
[----:B------:R-:W-:Y:S05]  /*9ba0*/  BRA `(.L_x_9) ;  /* 0xffffff6800547947 */ /* 0x000fea000383ffff */
.L_x_15:
[----:B------:R-:W1:Y:S02]  /*9bb0*/  SYNCS.PHASECHK.TRANS64.TRYWAIT P1, [UR33], R4 ;  /* 0x00000004ff0075a7 */ /* 0x000e640008021121 */
[----:B-1----:R-:W-:Y:S05]  /*9bc0*/  @!P1 BRA `(.L_x_15) ;  /* 0xfffffffc00f89947 */ /* 0x002fea000383ffff */
[----:B------:R-:W-:Y:S05]  /*9bd0*/  BRA `(.L_x_24) ;  /* 0xffffffd400747947 */ /* 0x000fea000383ffff */
.L_x_18:
[----:B------:R-:W1:Y:S02]  /*9be0*/  SYNCS.PHASECHK.TRANS64.TRYWAIT P1, [UR30], R4 ;  /* 0x00000004ff0075a7 */ /* 0x000e64000802111e */
[----:B-1----:R-:W-:Y:S05]  /*9bf0*/  @!P1 BRA `(.L_x_18) ;  /* 0xfffffffc00f89947 */ /* 0x002fea000383ffff */
[----:B------:R-:W-:Y:S05]  /*9c00*/  BRA `(.L_x_17) ;  /* 0xffffffe800e87947 */ /* 0x000fea000383ffff */
        .weak           $__internal_0_$__cuda_sm10x_tcgen05_guardrail_trap_col_being_dealloced_not_returned_by_alloc
        .type           $__internal_0_$__cuda_sm10x_tcgen05_guardrail_trap_col_being_dealloced_not_returned_by_alloc,@function
        .size           $__internal_0_$__cuda_sm10x_tcgen05_guardrail_trap_col_being_dealloced_not_returned_by_alloc,($__internal_1_$__cuda_sm10x_tcgen05_guardrail_trap_phase_invalid_during_alloc - $__internal_0_$__cuda_sm10x_tcgen05_guardrail_trap_col_being_dealloced_not_returned_by_alloc)
$__internal_0_$__cuda_sm10x_tcgen05_guardrail_trap_col_being_dealloced_not_returned_by_alloc:
[----:B------:R-:W-:Y:S05]  /*9c10*/  BPT.TRAP 0x1 ;  /* 0x000000040000795c */ /* 0x000fea0000300000 */
[----:B------:R-:W-:-:S04]  /*9c20*/  IMAD.MOV.U32 R3, RZ, RZ, 0x0 ;  /* 0x00000000ff037424 */ /* 0x000fc800078e00ff */
[----:B------:R-:W-:Y:S05]  /*9c30*/  RET.REL.NODEC R2 `(matmul_kernel) ;  /* 0xffffff6002f07950 */ /* 0x000fea0003c3ffff */
        .weak           $__internal_1_$__cuda_sm10x_tcgen05_guardrail_trap_phase_invalid_during_alloc
        .type           $__internal_1_$__cuda_sm10x_tcgen05_guardrail_trap_phase_invalid_during_alloc,@function
        .size           $__internal_1_$__cuda_sm10x_tcgen05_guardrail_trap_phase_invalid_during_alloc,($__internal_2_$__cuda_sm10x_tcgen05_guardrail_trap_unallocated_columns_being_dealloced - $__internal_1_$__cuda_sm10x_tcgen05_guardrail_trap_phase_invalid_during_alloc)
$__internal_1_$__cuda_sm10x_tcgen05_guardrail_trap_phase_invalid_during_alloc:
[----:B------:R-:W-:Y:S05]  /*9c40*/  BPT.TRAP 0x1 ;  /* 0x000000040000795c */ /* 0x000fea0000300000 */
[----:B------:R-:W-:-:S04]  /*9c50*/  IMAD.MOV.U32 R3, RZ, RZ, 0x0 ;  /* 0x00000000ff037424 */ /* 0x000fc800078e00ff */
[----:B------:R-:W-:Y:S05]  /*9c60*/  RET.REL.NODEC R2 `(matmul_kernel) ;  /* 0xffffff6002e47950 */ /* 0x000fea0003c3ffff */
        .weak           $__internal_2_$__cuda_sm10x_tcgen05_guardrail_trap_unallocated_columns_being_dealloced
        .type           $__internal_2_$__cuda_sm10x_tcgen05_guardrail_trap_unallocated_columns_being_dealloced,@function
        .size           $__internal_2_$__cuda_sm10x_tcgen05_guardrail_trap_unallocated_columns_being_dealloced,(.L_x_28 - $__internal_2_$__cuda_sm10x_tcgen05_guardrail_trap_unallocated_columns_being_dealloced)
$__internal_2_$__cuda_sm10x_tcgen05_guardrail_trap_unallocated_columns_being_dealloced:
[----:B------:R-:W-:Y:S05]  /*9c70*/  BPT.TRAP 0x1 ;  /* 0x000000040000795c */ /* 0x000fea0000300000 */
[----:B------:R-:W-:-:S04]  /*9c80*/  IMAD.MOV.U32 R3, RZ, RZ, 0x0 ;  /* 0x00000000ff037424 */ /* 0x000fc800078e00ff */
[----:B------:R-:W-:Y:S05]  /*9c90*/  RET.REL.NODEC R2 `(matmul_kernel) ;  /* 0xffffff6002d87950 */ /* 0x000fea0003c3ffff */
.L_x_25:
[----:B------:R-:W-:-:S00]  /*9ca0*/  BRA `(.L_x_25) ;  /* 0xfffffffc00fc7947 */ /* 0x000fc0000383ffff */
[----:B------:R-:W-:-:S00]  /*9cb0*/  NOP ;  /* 0x0000000000007918 */ /* 0x000fc00000000000 */
        /* <DEDUP_REMOVED lines=12> */
.L_x_28:


//--------------------- .nv.shared.matmul_kernel  --------------------------
	.section	.nv.shared.matmul_kernel,"aw",@nobits
	.sectionflags	@""
	.align	16
	.zero		1024


//--------------------- .nv.shared.reserved.0     --------------------------
	.section	.nv.shared.reserved.0,"aw",@nobits
	.align	8
	.weak		__nv_reservedSMEM_offset_0_alias
	.size		__nv_reservedSMEM_offset_0_alias, 0, 64
	.other		__nv_reservedSMEM_offset_0_alias,@"STO_CUDA_RESERVED_SHARED STV_DEFAULT"
__nv_reservedSMEM_offset_0_alias:
	.zero		0
.nv.shared.reserved.0:
	.zero		64
	.weak		__nv_reservedSMEM_allocation_phase
	.type		__nv_reservedSMEM_allocation_phase,@object
	.size		__nv_reservedSMEM_allocation_phase,(.L_0 - __nv_reservedSMEM_allocation_phase)
__nv_reservedSMEM_allocation_phase:
	.zero		1
.L_0:
	.zero		7
	.weak		__nv_reservedSMEM_devtool_atexit_pc
	.type		__nv_reservedSMEM_devtool_atexit_pc,@object
	.size		__nv_reservedSMEM_devtool_atexit_pc,(__nv_reservedSMEM_allocation_mask - __nv_reservedSMEM_devtool_atexit_pc)
__nv_reservedSMEM_devtool_atexit_pc:
	.zero		8
	.weak		__nv_reservedSMEM_allocation_mask
	.type		__nv_reservedSMEM_allocation_mask,@object
	.size		__nv_reservedSMEM_allocation_mask,(.L_2 - __nv_reservedSMEM_allocation_mask)
__nv_reservedSMEM_allocation_mask:
	.zero		4
.L_2:
	.zero		4
	.weak		__nv_reservedSMEM_tmem_allocation_pipeline_mbarrier
	.type		__nv_reservedSMEM_tmem_allocation_pipeline_mbarrier,@object
	.size		__nv_reservedSMEM_tmem_allocation_pipeline_mbarrier,(__nv_reservedSMEM_tmem_allocation_pipeline_mbarrier_parity - __nv_reservedSMEM_tmem_allocation_pipeline_mbarrier)
__nv_reservedSMEM_tmem_allocation_pipeline_mbarrier:
	.zero		8
	.weak		__nv_reservedSMEM_tmem_allocation_pipeline_mbarrier_parity
	.type		__nv_reservedSMEM_tmem_allocation_pipeline_mbarrier_parity,@object
	.size		__nv_reservedSMEM_tmem_allocation_pipeline_mbarrier_parity,(.L_4 - __nv_reservedSMEM_tmem_allocation_pipeline_mbarrier_parity)
__nv_reservedSMEM_tmem_allocation_pipeline_mbarrier_parity:
	.zero		4
.L_4:


//--------------------- .nv.constant0.matmul_kernel --------------------------
	.section	.nv.constant0.matmul_kernel,"a",@progbits
	.sectionflags	@""
	.align	4
.nv.constant0.matmul_kernel:
	.zero		976


//--------------------- SYMBOLS --------------------------

	.type		.nv.reservedSmem.offset0,@object
	.size		.nv.reservedSmem.offset0,0x4
	.type		.nv.reservedSmem.cap,@object
	.size		.nv.reservedSmem.cap,0x4
